//
// Generated by NVIDIA NVVM Compiler
//
// Compiler Build ID: CL-36424714
// Cuda compilation tools, release 13.0, V13.0.88
// Based on NVVM 20.0.0
//

.version 9.0
.target sm_100
.address_size 64

	// .globl	_Z14boruvka_kerneliiPKiS0_PKxPiS3_PyS3_S4_

.visible .entry _Z14boruvka_kerneliiPKiS0_PKxPiS3_PyS3_S4_(
	.param .u32 _Z14boruvka_kerneliiPKiS0_PKxPiS3_PyS3_S4__param_0,
	.param .u32 _Z14boruvka_kerneliiPKiS0_PKxPiS3_PyS3_S4__param_1,
	.param .u64 .ptr .align 1 _Z14boruvka_kerneliiPKiS0_PKxPiS3_PyS3_S4__param_2,
	.param .u64 .ptr .align 1 _Z14boruvka_kerneliiPKiS0_PKxPiS3_PyS3_S4__param_3,
	.param .u64 .ptr .align 1 _Z14boruvka_kerneliiPKiS0_PKxPiS3_PyS3_S4__param_4,
	.param .u64 .ptr .align 1 _Z14boruvka_kerneliiPKiS0_PKxPiS3_PyS3_S4__param_5,
	.param .u64 .ptr .align 1 _Z14boruvka_kerneliiPKiS0_PKxPiS3_PyS3_S4__param_6,
	.param .u64 .ptr .align 1 _Z14boruvka_kerneliiPKiS0_PKxPiS3_PyS3_S4__param_7,
	.param .u64 .ptr .align 1 _Z14boruvka_kerneliiPKiS0_PKxPiS3_PyS3_S4__param_8,
	.param .u64 .ptr .align 1 _Z14boruvka_kerneliiPKiS0_PKxPiS3_PyS3_S4__param_9
)
{
	.reg .pred 	%p<58>;
	.reg .b32 	%r<141>;
	.reg .b64 	%rd<151>;

	ld.param.u32 	%r59, [_Z14boruvka_kerneliiPKiS0_PKxPiS3_PyS3_S4__param_0];
	ld.param.u32 	%r60, [_Z14boruvka_kerneliiPKiS0_PKxPiS3_PyS3_S4__param_1];
	ld.param.u64 	%rd46, [_Z14boruvka_kerneliiPKiS0_PKxPiS3_PyS3_S4__param_3];
	ld.param.u64 	%rd47, [_Z14boruvka_kerneliiPKiS0_PKxPiS3_PyS3_S4__param_5];
	ld.param.u64 	%rd48, [_Z14boruvka_kerneliiPKiS0_PKxPiS3_PyS3_S4__param_6];
	ld.param.u64 	%rd49, [_Z14boruvka_kerneliiPKiS0_PKxPiS3_PyS3_S4__param_7];
	cvta.to.global.u64 	%rd1, %rd48;
	cvta.to.global.u64 	%rd2, %rd47;
	cvta.to.global.u64 	%rd3, %rd46;
	cvta.to.global.u64 	%rd4, %rd49;
	// begin inline asm
	mov.u32 %r61, %envreg2;
	// end inline asm
	cvt.u64.u32 	%rd50, %r61;
	// begin inline asm
	mov.u32 %r62, %envreg1;
	// end inline asm
	cvt.u64.u32 	%rd51, %r62;
	shl.b64 	%rd52, %rd51, 32;
	or.b64  	%rd5, %rd52, %rd50;
	mov.u32 	%r63, %ctaid.x;
	mov.u32 	%r64, %ntid.x;
	mov.u32 	%r65, %tid.x;
	mad.lo.s32 	%r1, %r63, %r64, %r65;
	mov.u32 	%r66, %nctaid.x;
	mul.lo.s32 	%r2, %r66, %r64;
	mov.u32 	%r67, %tid.y;
	add.s32 	%r68, %r65, %r67;
	mov.u32 	%r69, %tid.z;
	or.b32  	%r3, %r68, %r69;
	mov.u32 	%r70, %nctaid.y;
	mul.lo.s32 	%r71, %r66, %r70;
	mov.u32 	%r72, %nctaid.z;
	mul.lo.s32 	%r73, %r71, %r72;
	mov.u32 	%r74, %ctaid.y;
	add.s32 	%r75, %r63, %r74;
	mov.u32 	%r76, %ctaid.z;
	neg.s32 	%r77, %r76;
	setp.eq.s32 	%p3, %r75, %r77;
	sub.s32 	%r78, -2147483647, %r73;
	selp.b32 	%r4, %r78, 1, %p3;
	cvt.s64.s32 	%rd6, %r60;
	add.s32 	%r79, %r1, %r2;
	max.s32 	%r80, %r59, %r79;
	setp.lt.s32 	%p4, %r79, %r59;
	selp.u32 	%r81, 1, 0, %p4;
	add.s32 	%r82, %r79, %r81;
	sub.s32 	%r5, %r80, %r82;
	div.u32 	%r83, %r5, %r2;
$L__BB0_1:
	setp.ge.s32 	%p5, %r1, %r59;
	@%p5 bra 	$L__BB0_8;
	mul.wide.s32 	%rd7, %r2, 8;
	add.s32 	%r84, %r1, %r2;
	setp.lt.s32 	%p6, %r84, %r59;
	selp.u32 	%r85, 1, 0, %p6;
	add.s32 	%r6, %r83, %r85;
	and.b32  	%r7, %r6, 3;
	setp.eq.s32 	%p7, %r7, 3;
	mov.u32 	%r122, %r1;
	@%p7 bra 	$L__BB0_6;
	mul.wide.s32 	%rd53, %r1, 8;
	add.s64 	%rd8, %rd4, %rd53;
	mov.b64 	%rd54, -1;
	st.global.u64 	[%rd8], %rd54;
	setp.eq.s32 	%p8, %r7, 0;
	mov.u32 	%r122, %r84;
	@%p8 bra 	$L__BB0_6;
	add.s32 	%r86, %r1, %r2;
	add.s32 	%r122, %r86, %r2;
	add.s64 	%rd9, %rd8, %rd7;
	mov.b64 	%rd55, -1;
	st.global.u64 	[%rd9], %rd55;
	setp.eq.s32 	%p9, %r7, 1;
	@%p9 bra 	$L__BB0_6;
	add.s32 	%r122, %r122, %r2;
	add.s64 	%rd56, %rd9, %rd7;
	mov.b64 	%rd57, -1;
	st.global.u64 	[%rd56], %rd57;
$L__BB0_6:
	setp.lt.u32 	%p10, %r6, 3;
	@%p10 bra 	$L__BB0_8;
$L__BB0_7:
	mul.wide.s32 	%rd58, %r122, 8;
	add.s64 	%rd59, %rd4, %rd58;
	mov.b64 	%rd60, -1;
	st.global.u64 	[%rd59], %rd60;
	add.s64 	%rd61, %rd59, %rd7;
	st.global.u64 	[%rd61], %rd60;
	add.s64 	%rd62, %rd61, %rd7;
	st.global.u64 	[%rd62], %rd60;
	add.s64 	%rd63, %rd62, %rd7;
	st.global.u64 	[%rd63], %rd60;
	shl.b32 	%r87, %r2, 2;
	add.s32 	%r122, %r87, %r122;
	setp.lt.s32 	%p11, %r122, %r59;
	@%p11 bra 	$L__BB0_7;
$L__BB0_8:
	setp.ne.s64 	%p12, %rd5, 0;
	@%p12 bra 	$L__BB0_10;
	// begin inline asm
	trap;
	// end inline asm
$L__BB0_10:
	add.s64 	%rd10, %rd5, 4;
	setp.ne.s32 	%p13, %r3, 0;
	barrier.sync 	0;
	@%p13 bra 	$L__BB0_13;
	// begin inline asm
	atom.add.release.gpu.u32 %r88,[%rd10],%r4;
	// end inline asm
$L__BB0_12:
	// begin inline asm
	ld.acquire.gpu.u32 %r90,[%rd10];
	// end inline asm
	xor.b32  	%r91, %r90, %r88;
	setp.gt.s32 	%p14, %r91, -1;
	@%p14 bra 	$L__BB0_12;
$L__BB0_13:
	setp.ne.s32 	%p15, %r1, 0;
	barrier.sync 	0;
	@%p15 bra 	$L__BB0_15;
	ld.param.u64 	%rd138, [_Z14boruvka_kerneliiPKiS0_PKxPiS3_PyS3_S4__param_8];
	cvta.to.global.u64 	%rd66, %rd138;
	mov.b32 	%r92, 0;
	st.global.u32 	[%rd66], %r92;
$L__BB0_15:
	setp.ne.s64 	%p16, %rd5, 0;
	@%p16 bra 	$L__BB0_17;
	// begin inline asm
	trap;
	// end inline asm
$L__BB0_17:
	setp.ne.s32 	%p17, %r3, 0;
	barrier.sync 	0;
	@%p17 bra 	$L__BB0_20;
	// begin inline asm
	atom.add.release.gpu.u32 %r93,[%rd10],%r4;
	// end inline asm
$L__BB0_19:
	// begin inline asm
	ld.acquire.gpu.u32 %r95,[%rd10];
	// end inline asm
	xor.b32  	%r96, %r95, %r93;
	setp.gt.s32 	%p18, %r96, -1;
	@%p18 bra 	$L__BB0_19;
$L__BB0_20:
	ld.param.u32 	%r120, [_Z14boruvka_kerneliiPKiS0_PKxPiS3_PyS3_S4__param_1];
	setp.ge.s32 	%p19, %r1, %r120;
	barrier.sync 	0;
	@%p19 bra 	$L__BB0_30;
	mov.u32 	%r124, %r1;
$L__BB0_22:
	ld.param.u64 	%rd134, [_Z14boruvka_kerneliiPKiS0_PKxPiS3_PyS3_S4__param_2];
	cvt.s64.s32 	%rd11, %r124;
	cvta.to.global.u64 	%rd69, %rd134;
	mul.wide.s32 	%rd70, %r124, 4;
	add.s64 	%rd71, %rd69, %rd70;
	ld.global.u32 	%r125, [%rd71];
	add.s64 	%rd72, %rd3, %rd70;
	ld.global.u32 	%r128, [%rd72];
	cvt.s64.s32 	%rd142, %r125;
	mul.wide.s32 	%rd73, %r125, 4;
	add.s64 	%rd143, %rd2, %rd73;
	ld.global.u32 	%r127, [%rd143];
	setp.eq.s32 	%p20, %r127, %r125;
	mov.u32 	%r126, %r127;
	@%p20 bra 	$L__BB0_23;
	bra.uni 	$L__BB0_69;
$L__BB0_23:
	setp.eq.s32 	%p22, %r127, %r125;
	@%p22 bra 	$L__BB0_24;
	bra.uni 	$L__BB0_70;
$L__BB0_24:
	cvt.s64.s32 	%rd144, %r128;
	mul.wide.s32 	%rd77, %r128, 4;
	add.s64 	%rd145, %rd2, %rd77;
	ld.global.u32 	%r130, [%rd145];
	setp.eq.s32 	%p24, %r130, %r128;
	mov.u32 	%r129, %r130;
	@%p24 bra 	$L__BB0_25;
	bra.uni 	$L__BB0_71;
$L__BB0_25:
	setp.eq.s32 	%p26, %r130, %r128;
	@%p26 bra 	$L__BB0_27;
$L__BB0_26:
	st.global.u32 	[%rd145], %r128;
	mul.wide.s32 	%rd80, %r130, 4;
	add.s64 	%rd145, %rd2, %rd80;
	ld.global.u32 	%r130, [%rd145];
	setp.ne.s32 	%p27, %r130, %r128;
	@%p27 bra 	$L__BB0_26;
$L__BB0_27:
	setp.eq.s32 	%p28, %r125, %r128;
	@%p28 bra 	$L__BB0_29;
	ld.param.u64 	%rd136, [_Z14boruvka_kerneliiPKiS0_PKxPiS3_PyS3_S4__param_4];
	cvta.to.global.u64 	%rd81, %rd136;
	shl.b64 	%rd82, %rd11, 3;
	add.s64 	%rd83, %rd81, %rd82;
	ld.global.u64 	%rd84, [%rd83];
	mad.lo.s64 	%rd85, %rd84, %rd6, %rd11;
	shl.b64 	%rd86, %rd142, 3;
	add.s64 	%rd87, %rd4, %rd86;
	atom.global.min.u64 	%rd88, [%rd87], %rd85;
	shl.b64 	%rd89, %rd144, 3;
	add.s64 	%rd90, %rd4, %rd89;
	atom.global.min.u64 	%rd91, [%rd90], %rd85;
$L__BB0_29:
	ld.param.u32 	%r121, [_Z14boruvka_kerneliiPKiS0_PKxPiS3_PyS3_S4__param_1];
	cvt.u32.u64 	%r97, %rd11;
	add.s32 	%r124, %r97, %r2;
	setp.lt.s32 	%p29, %r124, %r121;
	@%p29 bra 	$L__BB0_22;
$L__BB0_30:
	setp.ne.s64 	%p30, %rd5, 0;
	@%p30 bra 	$L__BB0_32;
	// begin inline asm
	trap;
	// end inline asm
$L__BB0_32:
	setp.ne.s32 	%p31, %r3, 0;
	barrier.sync 	0;
	@%p31 bra 	$L__BB0_35;
	// begin inline asm
	atom.add.release.gpu.u32 %r98,[%rd10],%r4;
	// end inline asm
$L__BB0_34:
	// begin inline asm
	ld.acquire.gpu.u32 %r100,[%rd10];
	// end inline asm
	xor.b32  	%r101, %r100, %r98;
	setp.gt.s32 	%p32, %r101, -1;
	@%p32 bra 	$L__BB0_34;
$L__BB0_35:
	setp.ge.s32 	%p33, %r1, %r59;
	barrier.sync 	0;
	@%p33 bra 	$L__BB0_56;
	mov.u32 	%r131, %r1;
$L__BB0_37:
	mul.wide.s32 	%rd94, %r131, 8;
	add.s64 	%rd95, %rd4, %rd94;
	ld.global.u64 	%rd24, [%rd95];
	setp.eq.s64 	%p34, %rd24, -1;
	@%p34 bra 	$L__BB0_55;
	or.b64  	%rd96, %rd24, %rd6;
	and.b64  	%rd97, %rd96, -4294967296;
	setp.ne.s64 	%p35, %rd97, 0;
	@%p35 bra 	$L__BB0_40;
	cvt.u32.u64 	%r102, %rd6;
	cvt.u32.u64 	%r103, %rd24;
	rem.u32 	%r104, %r103, %r102;
	cvt.u64.u32 	%rd146, %r104;
	bra.uni 	$L__BB0_41;
$L__BB0_40:
	rem.u64 	%rd146, %rd24, %rd6;
$L__BB0_41:
	ld.param.u64 	%rd135, [_Z14boruvka_kerneliiPKiS0_PKxPiS3_PyS3_S4__param_2];
	shl.b64 	%rd28, %rd146, 32;
	shr.s64 	%rd98, %rd28, 30;
	cvta.to.global.u64 	%rd99, %rd135;
	add.s64 	%rd100, %rd99, %rd98;
	ld.global.u32 	%r34, [%rd100];
	add.s64 	%rd101, %rd3, %rd98;
	ld.global.u32 	%r35, [%rd101];
	cvt.s64.s32 	%rd29, %r34;
	mul.wide.s32 	%rd102, %r34, 4;
	add.s64 	%rd30, %rd2, %rd102;
	cvt.s64.s32 	%rd31, %r35;
	mul.wide.s32 	%rd103, %r35, 4;
	add.s64 	%rd32, %rd2, %rd103;
	mov.b32 	%r132, 0;
	bra.uni 	$L__BB0_43;
$L__BB0_42:
	add.s32 	%r132, %r132, 1;
	setp.eq.s32 	%p48, %r132, 64;
	@%p48 bra 	$L__BB0_55;
$L__BB0_43:
	ld.global.u32 	%r135, [%rd30];
	setp.eq.s32 	%p36, %r135, %r34;
	mov.u32 	%r133, %r34;
	mov.u64 	%rd147, %rd29;
	mov.u32 	%r134, %r135;
	@%p36 bra 	$L__BB0_44;
	bra.uni 	$L__BB0_72;
$L__BB0_44:
	setp.eq.s32 	%p38, %r135, %r133;
	mov.u64 	%rd148, %rd30;
	@%p38 bra 	$L__BB0_45;
	bra.uni 	$L__BB0_73;
$L__BB0_45:
	ld.global.u32 	%r138, [%rd32];
	setp.eq.s32 	%p40, %r138, %r35;
	mov.u32 	%r136, %r35;
	mov.u64 	%rd149, %rd31;
	mov.u32 	%r137, %r138;
	@%p40 bra 	$L__BB0_46;
	bra.uni 	$L__BB0_74;
$L__BB0_46:
	setp.eq.s32 	%p42, %r138, %r136;
	mov.u64 	%rd150, %rd32;
	@%p42 bra 	$L__BB0_48;
$L__BB0_47:
	st.global.u32 	[%rd150], %r136;
	mul.wide.s32 	%rd109, %r138, 4;
	add.s64 	%rd150, %rd2, %rd109;
	ld.global.u32 	%r138, [%rd150];
	setp.ne.s32 	%p43, %r138, %r136;
	@%p43 bra 	$L__BB0_47;
$L__BB0_48:
	setp.eq.s32 	%p44, %r133, %r136;
	@%p44 bra 	$L__BB0_55;
	shl.b64 	%rd110, %rd147, 2;
	add.s64 	%rd111, %rd1, %rd110;
	ld.global.u32 	%r50, [%rd111];
	shl.b64 	%rd112, %rd149, 2;
	add.s64 	%rd113, %rd1, %rd112;
	ld.global.u32 	%r51, [%rd113];
	setp.lt.s32 	%p46, %r50, %r51;
	mov.pred 	%p57, -1;
	@%p46 bra 	$L__BB0_51;
	setp.gt.s32 	%p57, %r50, %r51;
	min.s32 	%r106, %r133, %r136;
	max.s32 	%r107, %r133, %r136;
	selp.b32 	%r52, %r133, %r106, %p57;
	selp.b32 	%r133, %r136, %r107, %p57;
	mov.u32 	%r136, %r52;
$L__BB0_51:
	mul.wide.s32 	%rd114, %r133, 4;
	add.s64 	%rd115, %rd2, %rd114;
	atom.relaxed.global.cas.b32 	%r108, [%rd115], %r133, %r136;
	setp.ne.s32 	%p47, %r108, %r133;
	@%p47 bra 	$L__BB0_42;
	@%p57 bra 	$L__BB0_54;
	mul.wide.s32 	%rd116, %r136, 4;
	add.s64 	%rd117, %rd1, %rd116;
	atom.global.add.u32 	%r109, [%rd117], 1;
$L__BB0_54:
	ld.param.u64 	%rd141, [_Z14boruvka_kerneliiPKiS0_PKxPiS3_PyS3_S4__param_9];
	ld.param.u64 	%rd139, [_Z14boruvka_kerneliiPKiS0_PKxPiS3_PyS3_S4__param_8];
	ld.param.u64 	%rd137, [_Z14boruvka_kerneliiPKiS0_PKxPiS3_PyS3_S4__param_4];
	shr.s64 	%rd118, %rd28, 29;
	cvta.to.global.u64 	%rd119, %rd137;
	add.s64 	%rd120, %rd119, %rd118;
	ld.global.u64 	%rd121, [%rd120];
	mul.hi.u64 	%rd122, %rd121, -8543223828751151131;
	shr.u64 	%rd123, %rd122, 29;
	mul.lo.s64 	%rd124, %rd123, 1000000007;
	sub.s64 	%rd125, %rd121, %rd124;
	cvta.to.global.u64 	%rd126, %rd141;
	atom.global.add.u64 	%rd127, [%rd126], %rd125;
	cvta.to.global.u64 	%rd128, %rd139;
	atom.global.exch.b32 	%r110, [%rd128], 1;
$L__BB0_55:
	add.s32 	%r131, %r131, %r2;
	setp.lt.s32 	%p49, %r131, %r59;
	@%p49 bra 	$L__BB0_37;
$L__BB0_56:
	setp.ne.s64 	%p50, %rd5, 0;
	@%p50 bra 	$L__BB0_58;
	// begin inline asm
	trap;
	// end inline asm
$L__BB0_58:
	add.s64 	%rd41, %rd5, 4;
	setp.ne.s32 	%p51, %r3, 0;
	barrier.sync 	0;
	@%p51 bra 	$L__BB0_61;
	// begin inline asm
	atom.add.release.gpu.u32 %r111,[%rd41],%r4;
	// end inline asm
$L__BB0_60:
	// begin inline asm
	ld.acquire.gpu.u32 %r113,[%rd41];
	// end inline asm
	xor.b32  	%r114, %r113, %r111;
	setp.gt.s32 	%p52, %r114, -1;
	@%p52 bra 	$L__BB0_60;
$L__BB0_61:
	ld.param.u64 	%rd140, [_Z14boruvka_kerneliiPKiS0_PKxPiS3_PyS3_S4__param_8];
	barrier.sync 	0;
	cvta.to.global.u64 	%rd131, %rd140;
	ld.global.u32 	%r115, [%rd131];
	setp.eq.s32 	%p53, %r115, 0;
	@%p53 bra 	$L__BB0_68;
	setp.ne.s64 	%p54, %rd5, 0;
	@%p54 bra 	$L__BB0_64;
	// begin inline asm
	trap;
	// end inline asm
$L__BB0_64:
	setp.ne.s32 	%p55, %r3, 0;
	barrier.sync 	0;
	@%p55 bra 	$L__BB0_67;
	// begin inline asm
	atom.add.release.gpu.u32 %r116,[%rd41],%r4;
	// end inline asm
$L__BB0_66:
	// begin inline asm
	ld.acquire.gpu.u32 %r118,[%rd41];
	// end inline asm
	xor.b32  	%r119, %r118, %r116;
	setp.gt.s32 	%p56, %r119, -1;
	@%p56 bra 	$L__BB0_66;
$L__BB0_67:
	barrier.sync 	0;
	bra.uni 	$L__BB0_1;
$L__BB0_68:
	ret;
$L__BB0_69:
	cvt.s64.s32 	%rd142, %r126;
	mul.wide.s32 	%rd74, %r126, 4;
	add.s64 	%rd75, %rd2, %rd74;
	ld.global.u32 	%r22, [%rd75];
	setp.eq.s32 	%p21, %r22, %r126;
	mov.u32 	%r125, %r126;
	mov.u32 	%r126, %r22;
	@%p21 bra 	$L__BB0_23;
	bra.uni 	$L__BB0_69;
$L__BB0_70:
	st.global.u32 	[%rd143], %r125;
	mul.wide.s32 	%rd76, %r127, 4;
	add.s64 	%rd143, %rd2, %rd76;
	ld.global.u32 	%r127, [%rd143];
	setp.eq.s32 	%p23, %r127, %r125;
	@%p23 bra 	$L__BB0_24;
	bra.uni 	$L__BB0_70;
$L__BB0_71:
	cvt.s64.s32 	%rd144, %r129;
	mul.wide.s32 	%rd78, %r129, 4;
	add.s64 	%rd79, %rd2, %rd78;
	ld.global.u32 	%r28, [%rd79];
	setp.eq.s32 	%p25, %r28, %r129;
	mov.u32 	%r128, %r129;
	mov.u32 	%r129, %r28;
	@%p25 bra 	$L__BB0_25;
	bra.uni 	$L__BB0_71;
$L__BB0_72:
	cvt.s64.s32 	%rd147, %r134;
	mul.wide.s32 	%rd104, %r134, 4;
	add.s64 	%rd105, %rd2, %rd104;
	ld.global.u32 	%r41, [%rd105];
	setp.eq.s32 	%p37, %r41, %r134;
	mov.u32 	%r133, %r134;
	mov.u32 	%r134, %r41;
	@%p37 bra 	$L__BB0_44;
	bra.uni 	$L__BB0_72;
$L__BB0_73:
	st.global.u32 	[%rd148], %r133;
	mul.wide.s32 	%rd106, %r135, 4;
	add.s64 	%rd148, %rd2, %rd106;
	ld.global.u32 	%r135, [%rd148];
	setp.eq.s32 	%p39, %r135, %r133;
	@%p39 bra 	$L__BB0_45;
	bra.uni 	$L__BB0_73;
$L__BB0_74:
	cvt.s64.s32 	%rd149, %r137;
	mul.wide.s32 	%rd107, %r137, 4;
	add.s64 	%rd108, %rd2, %rd107;
	ld.global.u32 	%r47, [%rd108];
	setp.eq.s32 	%p41, %r47, %r137;
	mov.u32 	%r136, %r137;
	mov.u32 	%r137, %r47;
	@%p41 bra 	$L__BB0_46;
	bra.uni 	$L__BB0_74;

}


// ===== COMPILED SASS (sm_100) =====

	.target	sm_100

	.elftype	@"ET_EXEC"


//--------------------- .note.nv.tkinfo           --------------------------
	.section	.note.nv.tkinfo,"",@"SHT_NOTE"
	.sectionflags	@"SHF_NOTE_NV_TKINFO"
	.tkinfo
        /*0018*/ 	.word	0x00000002
        /*0030*/ 	.string	""
        /*0030*/ 	.string	"ptxas"
        /*0030*/ 	.string	"Cuda compilation tools, release 13.0, V13.0.88"
        /*0030*/ 	.string	"Build cuda_13.0.r13.0/compiler.36424714_0"
        /*0030*/ 	.string	"-arch sm_100 -m 64 "



//--------------------- .note.nv.cuinfo           --------------------------
	.section	.note.nv.cuinfo,"",@"SHT_NOTE"
	.sectionflags	@"SHF_NOTE_NV_CUINFO"
        /*0018*/ 	.short	0x0002
        /*001a*/ 	.short	0x0064
        /*001c*/ 	.short	0x0082
	.zero		2


//--------------------- .nv.info                  --------------------------
	.section	.nv.info,"",@"SHT_CUDA_INFO"
	.align	4


	//----- nvinfo : EIATTR_REGCOUNT
	.align		4
        /*0000*/ 	.byte	0x04, 0x2f
        /*0002*/ 	.short	(.L_1 - .L_0)
	.align		4
.L_0:
        /*0004*/ 	.word	index@(_Z14boruvka_kerneliiPKiS0_PKxPiS3_PyS3_S4_)
        /*0008*/ 	.word	0x0000001e


	//----- nvinfo : EIATTR_FRAME_SIZE
	.align		4
.L_1:
        /*000c*/ 	.byte	0x04, 0x11
        /*000e*/ 	.short	(.L_3 - .L_2)
	.align		4
.L_2:
        /*0010*/ 	.word	index@($__internal_0_$__cuda_sm20_rem_u64)
        /*0014*/ 	.word	0x00000000


	//----- nvinfo : EIATTR_FRAME_SIZE
	.align		4
.L_3:
        /*0018*/ 	.byte	0x04, 0x11
        /*001a*/ 	.short	(.L_5 - .L_4)
	.align		4
.L_4:
        /*001c*/ 	.word	index@(_Z14boruvka_kerneliiPKiS0_PKxPiS3_PyS3_S4_)
        /*0020*/ 	.word	0x00000000


	//----- nvinfo : EIATTR_MIN_STACK_SIZE
	.align		4
.L_5:
        /*0024*/ 	.byte	0x04, 0x12
        /*0026*/ 	.short	(.L_7 - .L_6)
	.align		4
.L_6:
        /*0028*/ 	.word	index@(_Z14boruvka_kerneliiPKiS0_PKxPiS3_PyS3_S4_)
        /*002c*/ 	.word	0x00000000
.L_7:


//--------------------- .nv.compat                --------------------------
	.section	.nv.compat,"",@"SHT_CUDA_COMPAT_INFO"
	.align	4
        /*0000*/ 	.byte	0x02, 0x09, 0x00, 0x00, 0x02, 0x02, 0x01, 0x00, 0x02, 0x05, 0x05, 0x00, 0x03, 0x07, 0x01, 0x01
        /*0010*/ 	.byte	0x02, 0x03, 0x00, 0x00, 0x02, 0x06, 0x01, 0x00, 0x04, 0x0b, 0x08, 0x00, 0x09, 0x00, 0x00, 0x00
        /*0020*/ 	.byte	0x00, 0x00, 0x00, 0x00


//--------------------- .nv.info._Z14boruvka_kerneliiPKiS0_PKxPiS3_PyS3_S4_ --------------------------
	.section	.nv.info._Z14boruvka_kerneliiPKiS0_PKxPiS3_PyS3_S4_,"",@"SHT_CUDA_INFO"
	.sectionflags	@""
	.align	4


	//----- nvinfo : EIATTR_CUDA_API_VERSION
	.align		4
        /*0000*/ 	.byte	0x04, 0x37
        /*0002*/ 	.short	(.L_9 - .L_8)
.L_8:
        /*0004*/ 	.word	0x00000082


	//----- nvinfo : EIATTR_KPARAM_INFO
	.align		4
.L_9:
        /*0008*/ 	.byte	0x04, 0x17
        /*000a*/ 	.short	(.L_11 - .L_10)
.L_10:
        /*000c*/ 	.word	0x00000000
        /*0010*/ 	.short	0x0009
        /*0012*/ 	.short	0x0040
        /*0014*/ 	.byte	0x00, 0xf5, 0x21, 0x00


	//----- nvinfo : EIATTR_KPARAM_INFO
	.align		4
.L_11:
        /*0018*/ 	.byte	0x04, 0x17
        /*001a*/ 	.short	(.L_13 - .L_12)
.L_12:
        /*001c*/ 	.word	0x00000000
        /*0020*/ 	.short	0x0008
        /*0022*/ 	.short	0x0038
        /*0024*/ 	.byte	0x00, 0xf5, 0x21, 0x00


	//----- nvinfo : EIATTR_KPARAM_INFO
	.align		4
.L_13:
        /*0028*/ 	.byte	0x04, 0x17
        /*002a*/ 	.short	(.L_15 - .L_14)
.L_14:
        /*002c*/ 	.word	0x00000000
        /*0030*/ 	.short	0x0007
        /*0032*/ 	.short	0x0030
        /*0034*/ 	.byte	0x00, 0xf5, 0x21, 0x00


	//----- nvinfo : EIATTR_KPARAM_INFO
	.align		4
.L_15:
        /*0038*/ 	.byte	0x04, 0x17
        /*003a*/ 	.short	(.L_17 - .L_16)
.L_16:
        /*003c*/ 	.word	0x00000000
        /*0040*/ 	.short	0x0006
        /*0042*/ 	.short	0x0028
        /*0044*/ 	.byte	0x00, 0xf5, 0x21, 0x00


	//----- nvinfo : EIATTR_KPARAM_INFO
	.align		4
.L_17:
        /*0048*/ 	.byte	0x04, 0x17
        /*004a*/ 	.short	(.L_19 - .L_18)
.L_18:
        /*004c*/ 	.word	0x00000000
        /*0050*/ 	.short	0x0005
        /*0052*/ 	.short	0x0020
        /*0054*/ 	.byte	0x00, 0xf5, 0x21, 0x00


	//----- nvinfo : EIATTR_KPARAM_INFO
	.align		4
.L_19:
        /*0058*/ 	.byte	0x04, 0x17
        /*005a*/ 	.short	(.L_21 - .L_20)
.L_20:
        /*005c*/ 	.word	0x00000000
        /*0060*/ 	.short	0x0004
        /*0062*/ 	.short	0x0018
        /*0064*/ 	.byte	0x00, 0xf5, 0x21, 0x00


	//----- nvinfo : EIATTR_KPARAM_INFO
	.align		4
.L_21:
        /*0068*/ 	.byte	0x04, 0x17
        /*006a*/ 	.short	(.L_23 - .L_22)
.L_22:
        /*006c*/ 	.word	0x00000000
        /*0070*/ 	.short	0x0003
        /*0072*/ 	.short	0x0010
        /*0074*/ 	.byte	0x00, 0xf5, 0x21, 0x00


	//----- nvinfo : EIATTR_KPARAM_INFO
	.align		4
.L_23:
        /*0078*/ 	.byte	0x04, 0x17
        /*007a*/ 	.short	(.L_25 - .L_24)
.L_24:
        /*007c*/ 	.word	0x00000000
        /*0080*/ 	.short	0x0002
        /*0082*/ 	.short	0x0008
        /*0084*/ 	.byte	0x00, 0xf5, 0x21, 0x00


	//----- nvinfo : EIATTR_KPARAM_INFO
	.align		4
.L_25:
        /*0088*/ 	.byte	0x04, 0x17
        /*008a*/ 	.short	(.L_27 - .L_26)
.L_26:
        /*008c*/ 	.word	0x00000000
        /*0090*/ 	.short	0x0001
        /*0092*/ 	.short	0x0004
        /*0094*/ 	.byte	0x00, 0xf0, 0x11, 0x00


	//----- nvinfo : EIATTR_KPARAM_INFO
	.align		4
.L_27:
        /*0098*/ 	.byte	0x04, 0x17
        /*009a*/ 	.short	(.L_29 - .L_28)
.L_28:
        /*009c*/ 	.word	0x00000000
        /*00a0*/ 	.short	0x0000
        /*00a2*/ 	.short	0x0000
        /*00a4*/ 	.byte	0x00, 0xf0, 0x11, 0x00


	//----- nvinfo : EIATTR_SPARSE_MMA_MASK
	.align		4
.L_29:
        /*00a8*/ 	.byte	0x03, 0x50
        /*00aa*/ 	.short	0x0000


	//----- nvinfo : EIATTR_MAXREG_COUNT
	.align		4
        /*00ac*/ 	.byte	0x03, 0x1b
        /*00ae*/ 	.short	0x00ff


	//----- nvinfo : EIATTR_NUM_BARRIERS
	.align		4
        /*00b0*/ 	.byte	0x02, 0x4c
        /*00b2*/ 	.byte	0x01
	.zero		1


	//----- nvinfo : EIATTR_MERCURY_ISA_VERSION
	.align		4
        /*00b4*/ 	.byte	0x03, 0x5f
        /*00b6*/ 	.short	0x0101


	//----- nvinfo : EIATTR_INT_WARP_WIDE_INSTR_OFFSETS
	.align		4
        /*00b8*/ 	.byte	0x04, 0x31
        /*00ba*/ 	.short	(.L_31 - .L_30)


	//   ....[0]....
.L_30:
        /*00bc*/ 	.word	0x00000750


	//   ....[1]....
        /*00c0*/ 	.word	0x00000810


	//   ....[2]....
        /*00c4*/ 	.word	0x00000930


	//   ....[3]....
        /*00c8*/ 	.word	0x000009f0


	//   ....[4]....
        /*00cc*/ 	.word	0x00001180


	//   ....[5]....
        /*00d0*/ 	.word	0x00001240


	//   ....[6]....
        /*00d4*/ 	.word	0x00001f30


	//   ....[7]....
        /*00d8*/ 	.word	0x00001ff0


	//   ....[8]....
        /*00dc*/ 	.word	0x00002130


	//   ....[9]....
        /*00e0*/ 	.word	0x000021f0


	//----- nvinfo : EIATTR_COOP_GROUP_MASK_REGIDS
	.align		4
.L_31:
        /*00e4*/ 	.byte	0x04, 0x29
        /*00e6*/ 	.short	(.L_33 - .L_32)


	//   ....[0]....
.L_32:
        /*00e8*/ 	.word	0xffffffff


	//   ....[1]....
        /*00ec*/ 	.word	0xffffffff


	//   ....[2]....
        /*00f0*/ 	.word	0xffffffff


	//   ....[3]....
        /*00f4*/ 	.word	0xffffffff


	//   ....[4]....
        /*00f8*/ 	.word	0xffffffff


	//   ....[5]....
        /*00fc*/ 	.word	0xffffffff


	//   ....[6]....
        /*0100*/ 	.word	0xffffffff


	//   ....[7]....
        /*0104*/ 	.word	0xffffffff


	//   ....[8]....
        /*0108*/ 	.word	0xffffffff


	//   ....[9]....
        /*010c*/ 	.word	0xffffffff


	//   ....[10]....
        /*0110*/ 	.word	0x05000005


	//   ....[11]....
        /*0114*/ 	.word	0x05000005


	//   ....[12]....
        /*0118*/ 	.word	0x05000005


	//   ....[13]....
        /*011c*/ 	.word	0x05000005


	//   ....[14]....
        /*0120*/ 	.word	0x05000005


	//   ....[15]....
        /*0124*/ 	.word	0x05000005


	//   ....[16]....
        /*0128*/ 	.word	0x05000005


	//   ....[17]....
        /*012c*/ 	.word	0x05000005


	//   ....[18]....
        /*0130*/ 	.word	0x05000005


	//   ....[19]....
        /*0134*/ 	.word	0x05000005


	//----- nvinfo : EIATTR_COOP_GROUP_INSTR_OFFSETS
	.align		4
.L_33:
        /*0138*/ 	.byte	0x04, 0x28
        /*013a*/ 	.short	(.L_35 - .L_34)


	//   ....[0]....
.L_34:
        /*013c*/ 	.word	0x00000700


	//   ....[1]....
        /*0140*/ 	.word	0x000008d0


	//   ....[2]....
        /*0144*/ 	.word	0x000008f0


	//   ....[3]....
        /*0148*/ 	.word	0x00000ac0


	//   ....[4]....
        /*014c*/ 	.word	0x00001140


	//   ....[5]....
        /*0150*/ 	.word	0x00001310


	//   ....[6]....
        /*0154*/ 	.word	0x00001ef0


	//   ....[7]....
        /*0158*/ 	.word	0x000020b0


	//   ....[8]....
        /*015c*/ 	.word	0x000020f0


	//   ....[9]....
        /*0160*/ 	.word	0x000022a0


	//   ....[10]....
        /*0164*/ 	.word	0x00002350


	//   ....[11]....
        /*0168*/ 	.word	0x00002410


	//   ....[12]....
        /*016c*/ 	.word	0x000024b0


	//   ....[13]....
        /*0170*/ 	.word	0x00002550


	//   ....[14]....
        /*0174*/ 	.word	0x00002600


	//   ....[15]....
        /*0178*/ 	.word	0x000026b0


	//   ....[16]....
        /*017c*/ 	.word	0x00002760


	//   ....[17]....
        /*0180*/ 	.word	0x00002820


	//   ....[18]....
        /*0184*/ 	.word	0x000028f0


	//   ....[19]....
        /*0188*/ 	.word	0x000029a0


	//----- nvinfo : EIATTR_VRC_CTA_INIT_COUNT
	.align		4
.L_35:
        /*018c*/ 	.byte	0x02, 0x4a
	.zero		1
	.zero		1


	//----- nvinfo : EIATTR_EXIT_INSTR_OFFSETS
	.align		4
        /*0190*/ 	.byte	0x04, 0x1c
        /*0192*/ 	.short	(.L_37 - .L_36)


	//   ....[0]....
.L_36:
        /*0194*/ 	.word	0x000020e0


	//   ....[1]....
        /*0198*/ 	.word	0x00002880


	//----- nvinfo : EIATTR_CRS_STACK_SIZE
	.align		4
.L_37:
        /*019c*/ 	.byte	0x04, 0x1e
        /*019e*/ 	.short	(.L_39 - .L_38)
.L_38:
        /*01a0*/ 	.word	0x00000000


	//----- nvinfo : EIATTR_CBANK_PARAM_SIZE
	.align		4
.L_39:
        /*01a4*/ 	.byte	0x03, 0x19
        /*01a6*/ 	.short	0x0048


	//----- nvinfo : EIATTR_PARAM_CBANK
	.align		4
        /*01a8*/ 	.byte	0x04, 0x0a
        /*01aa*/ 	.short	(.L_41 - .L_40)
	.align		4
.L_40:
        /*01ac*/ 	.word	index@(.nv.constant0._Z14boruvka_kerneliiPKiS0_PKxPiS3_PyS3_S4_)
        /*01b0*/ 	.short	0x0380
        /*01b2*/ 	.short	0x0048


	//----- nvinfo : EIATTR_SW_WAR
	.align		4
.L_41:
        /*01b4*/ 	.byte	0x04, 0x36
        /*01b6*/ 	.short	(.L_43 - .L_42)
.L_42:
        /*01b8*/ 	.word	0x00000008
.L_43:


//--------------------- .nv.callgraph             --------------------------
	.section	.nv.callgraph,"",@"SHT_CUDA_CALLGRAPH"
	.align	4
	.sectionentsize	8
	.align		4
        /*0000*/ 	.word	0x00000000
	.align		4
        /*0004*/ 	.word	0xffffffff
	.align		4
        /*0008*/ 	.word	0x00000000
	.align		4
        /*000c*/ 	.word	0xfffffffe
	.align		4
        /*0010*/ 	.word	0x00000000
	.align		4
        /*0014*/ 	.word	0xfffffffd
	.align		4
        /*0018*/ 	.word	0x00000000
	.align		4
        /*001c*/ 	.word	0xfffffffc


//--------------------- .text._Z14boruvka_kerneliiPKiS0_PKxPiS3_PyS3_S4_ --------------------------
	.section	.text._Z14boruvka_kerneliiPKiS0_PKxPiS3_PyS3_S4_,"ax",@progbits
	.align	128
        .global         _Z14boruvka_kerneliiPKiS0_PKxPiS3_PyS3_S4_
        .type           _Z14boruvka_kerneliiPKiS0_PKxPiS3_PyS3_S4_,@function
        .size           _Z14boruvka_kerneliiPKiS0_PKxPiS3_PyS3_S4_,(.L_x_104 - _Z14boruvka_kerneliiPKiS0_PKxPiS3_PyS3_S4_)
        .other          _Z14boruvka_kerneliiPKiS0_PKxPiS3_PyS3_S4_,@"STO_CUDA_ENTRY STV_DEFAULT"
_Z14boruvka_kerneliiPKiS0_PKxPiS3_PyS3_S4_:
.text._Z14boruvka_kerneliiPKiS0_PKxPiS3_PyS3_S4_:
[----:B------:R-:W-:Y:S08]  /*0000*/  LDC R1, c[0x0][0x37c] ;  /* 0x0000df00ff017b82 */ /* 0x000ff00000000800 */
[----:B------:R-:W0:Y:S01]  /*0010*/  LDC R3, c[0x0][0x360] ;  /* 0x0000d800ff037b82 */ /* 0x000e220000000800 */
[----:B------:R-:W0:Y:S01]  /*0020*/  LDCU UR5, c[0x0][0x370] ;  /* 0x00006e00ff0577ac */ /* 0x000e220008000800 */
[----:B------:R-:W1:Y:S01]  /*0030*/  S2R R10, SR_TID.X ;  /* 0x00000000000a7919 */ /* 0x000e620000002100 */
[----:B------:R-:W2:Y:S05]  /*0040*/  LDCU.64 UR12, c[0x0][0x380] ;  /* 0x00007000ff0c77ac */ /* 0x000eaa0008000a00 */
[----:B------:R-:W1:Y:S01]  /*0050*/  S2UR UR4, SR_CTAID.X ;  /* 0x00000000000479c3 */ /* 0x000e620000002500 */
[----:B------:R-:W3:Y:S01]  /*0060*/  LDCU UR6, c[0x0][0x374] ;  /* 0x00006e80ff0677ac */ /* 0x000ee20008000800 */
[----:B------:R-:W4:Y:S06]  /*0070*/  LDCU UR7, c[0x0][0x378] ;  /* 0x00006f00ff0777ac */ /* 0x000f2c0008000800 */
[----:B------:R-:W5:Y:S01]  /*0080*/  S2UR UR9, SR_CTAID.Z ;  /* 0x00000000000979c3 */ /* 0x000f620000002700 */
[----:B------:R-:W0:Y:S02]  /*0090*/  LDCU.64 UR10, c[0x0][0x358] ;  /* 0x00006b00ff0a77ac */ /* 0x000e240008000a00 */
[----:B0-----:R-:W-:-:S05]  /*00a0*/  IMAD R0, R3, UR5, RZ ;  /* 0x0000000503007c24 */ /* 0x001fca000f8e02ff */
[----:B------:R-:W0:Y:S01]  /*00b0*/  S2UR UR8, SR_CTAID.Y ;  /* 0x00000000000879c3 */ /* 0x000e220000002600 */
[----:B------:R-:W-:Y:S01]  /*00c0*/  UIADD3 UR5, UPT, UPT, URZ, -UR5, URZ ;  /* 0x80000005ff057290 */ /* 0x000fe2000fffe0ff */
[----:B------:R-:W4:Y:S01]  /*00d0*/  I2F.U32.RP R8, R0 ;  /* 0x0000000000087306 */ /* 0x000f220000209000 */
[----:B------:R-:W-:Y:S01]  /*00e0*/  IMAD.MOV R9, RZ, RZ, -R0 ;  /* 0x000000ffff097224 */ /* 0x000fe200078e0a00 */
[----:B------:R-:W-:Y:S01]  /*00f0*/  ISETP.NE.U32.AND P2, PT, R0, RZ, PT ;  /* 0x000000ff0000720c */ /* 0x000fe20003f45070 */
[----:B---3--:R-:W-:Y:S02]  /*0100*/  UIMAD UR6, UR5, UR6, URZ ;  /* 0x00000006050672a4 */ /* 0x008fe4000f8e02ff */
[----:B--2---:R-:W-:Y:S01]  /*0110*/  USHF.R.S32.HI UR5, URZ, 0x1f, UR13 ;  /* 0x0000001fff057899 */ /* 0x004fe2000801140d */
[----:B-1----:R-:W-:-:S04]  /*0120*/  IMAD R3, R3, UR4, R10 ;  /* 0x0000000403037c24 */ /* 0x002fc8000f8e020a */
[----:B------:R-:W-:Y:S01]  /*0130*/  IMAD.IADD R2, R3, 0x1, R0 ;  /* 0x0000000103027824 */ /* 0x000fe200078e0200 */
[----:B-----5:R-:W-:-:S03]  /*0140*/  UIADD3 UR9, UPT, UPT, -UR9, URZ, URZ ;  /* 0x000000ff09097290 */ /* 0x020fc6000fffe1ff */
[C---:B------:R-:W-:Y:S01]  /*0150*/  VIADD R7, R2.reuse, 0x1 ;  /* 0x0000000102077836 */ /* 0x040fe20000000000 */
[----:B----4-:R-:W1:Y:S01]  /*0160*/  MUFU.RCP R8, R8 ;  /* 0x0000000800087308 */ /* 0x010e620000001000 */
[C---:B------:R-:W-:Y:S02]  /*0170*/  ISETP.GE.AND P0, PT, R2.reuse, UR12, PT ;  /* 0x0000000c02007c0c */ /* 0x040fe4000bf06270 */
[----:B------:R-:W-:Y:S02]  /*0180*/  VIMNMX R6, PT, PT, R2, UR12, !PT ;  /* 0x0000000c02067c48 */ /* 0x000fe4000ffe0100 */
[----:B------:R-:W-:-:S05]  /*0190*/  CS2R.32 R5, SR_CgaSize ;  /* 0x0000000000057805 */ /* 0x000fca0000008a00 */
[----:B------:R-:W-:-:S05]  /*01a0*/  IMAD R5, R5, -0xa0, RZ ;  /* 0xffffff6005057824 */ /* 0x000fca00078e02ff */
[----:B------:R-:W-:-:S14]  /*01b0*/  R2UR UR12, R5 ;  /* 0x00000000050c72ca */ /* 0x000fdc00000e0000 */
[----:B------:R-:W2:Y:S01]  /*01c0*/  LDCU UR12, c[0x0][UR12+0x258] ;  /* 0x00004b000c0c77ac */ /* 0x000ea20008000800 */
[----:B0-----:R-:W-:Y:S01]  /*01d0*/  UIADD3 UR4, UPT, UPT, UR4, UR8, URZ ;  /* 0x0000000804047290 */ /* 0x001fe2000fffe0ff */
[----:B------:R-:W-:-:S05]  /*01e0*/  CS2R.32 R5, SR_CgaSize ;  /* 0x0000000000057805 */ /* 0x000fca0000008a00 */
[----:B------:R-:W-:-:S05]  /*01f0*/  IMAD R5, R5, -0xa0, RZ ;  /* 0xffffff6005057824 */ /* 0x000fca00078e02ff */
[----:B------:R-:W-:-:S14]  /*0200*/  R2UR UR8, R5 ;  /* 0x00000000050872ca */ /* 0x000fdc00000e0000 */
[----:B------:R-:W0:Y:S01]  /*0210*/  LDCU UR8, c[0x0][UR8+0x254] ;  /* 0x00004a80080877ac */ /* 0x000e220008000800 */
[----:B------:R-:W-:Y:S01]  /*0220*/  @P0 IMAD.MOV R7, RZ, RZ, R2 ;  /* 0x000000ffff070224 */ /* 0x000fe200078e0202 */
[----:B------:R-:W-:Y:S01]  /*0230*/  UISETP.NE.AND UP0, UPT, UR4, UR9, UPT ;  /* 0x000000090400728c */ /* 0x000fe2000bf05270 */
[----:B-1----:R-:W-:Y:S01]  /*0240*/  VIADD R4, R8, 0xffffffe ;  /* 0x0ffffffe08047836 */ /* 0x002fe20000000000 */
[----:B------:R-:W-:Y:S01]  /*0250*/  UIMAD UR4, UR7, UR6, -0x7fffffff ;  /* 0x80000001070474a4 */ /* 0x000fe2000f8e0206 */
[----:B------:R-:W-:Y:S02]  /*0260*/  IMAD.IADD R7, R6, 0x1, -R7 ;  /* 0x0000000106077824 */ /* 0x000fe400078e0a07 */
[----:B------:R1:W3:Y:S01]  /*0270*/  F2I.FTZ.U32.TRUNC.NTZ R5, R4 ;  /* 0x0000000400057305 */ /* 0x0002e2000021f000 */
[----:B------:R-:W-:Y:S01]  /*0280*/  USEL UR6, UR4, 0x1, !UP0 ;  /* 0x0000000104067887 */ /* 0x000fe2000c000000 */
[----:B-1----:R-:W-:Y:S02]  /*0290*/  HFMA2 R4, -RZ, RZ, 0, 0 ;  /* 0x00000000ff047431 */ /* 0x002fe400000001ff */
[----:B---3--:R-:W-:-:S04]  /*02a0*/  IMAD R9, R9, R5, RZ ;  /* 0x0000000509097224 */ /* 0x008fc800078e02ff */
[----:B------:R-:W-:Y:S02]  /*02b0*/  IMAD.HI.U32 R2, R5, R9, R4 ;  /* 0x0000000905027227 */ /* 0x000fe400078e0004 */
[----:B------:R-:W1:Y:S04]  /*02c0*/  S2R R5, SR_TID.Y ;  /* 0x0000000000057919 */ /* 0x000e680000002200 */
[----:B------:R-:W-:Y:S01]  /*02d0*/  IMAD.HI.U32 R2, R2, R7, RZ ;  /* 0x0000000702027227 */ /* 0x000fe200078e00ff */
[----:B------:R-:W3:Y:S03]  /*02e0*/  S2R R9, SR_TID.Z ;  /* 0x0000000000097919 */ /* 0x000ee60000002300 */
[----:B------:R-:W-:-:S04]  /*02f0*/  IMAD.MOV R4, RZ, RZ, -R2 ;  /* 0x000000ffff047224 */ /* 0x000fc800078e0a02 */
[----:B------:R-:W-:-:S05]  /*0300*/  IMAD R7, R0, R4, R7 ;  /* 0x0000000400077224 */ /* 0x000fca00078e0207 */
[----:B------:R-:W-:-:S13]  /*0310*/  ISETP.GE.U32.AND P0, PT, R7, R0, PT ;  /* 0x000000000700720c */ /* 0x000fda0003f06070 */
[----:B------:R-:W-:Y:S02]  /*0320*/  @P0 IMAD.IADD R7, R7, 0x1, -R0 ;  /* 0x0000000107070824 */ /* 0x000fe400078e0a00 */
[----:B------:R-:W-:Y:S02]  /*0330*/  @P0 VIADD R2, R2, 0x1 ;  /* 0x0000000102020836 */ /* 0x000fe40000000000 */
[----:B-1----:R-:W-:Y:S01]  /*0340*/  IMAD.IADD R4, R10, 0x1, R5 ;  /* 0x000000010a047824 */ /* 0x002fe200078e0205 */
[----:B------:R-:W-:-:S04]  /*0350*/  ISETP.GE.U32.AND P1, PT, R7, R0, PT ;  /* 0x000000000700720c */ /* 0x000fc80003f26070 */
[----:B---3--:R-:W-:-:S09]  /*0360*/  LOP3.LUT R4, R4, R9, RZ, 0xfc, !PT ;  /* 0x0000000904047212 */ /* 0x008fd200078efcff */
[----:B------:R-:W-:Y:S02]  /*0370*/  @P1 IADD3 R2, PT, PT, R2, 0x1, RZ ;  /* 0x0000000102021810 */ /* 0x000fe40007ffe0ff */
[----:B0-2---:R-:W-:-:S07]  /*0380*/  @!P2 LOP3.LUT R2, RZ, R0, RZ, 0x33, !PT ;  /* 0x00000000ff02a212 */ /* 0x005fce00078e33ff */
.L_x_76:
[----:B------:R-:W0:Y:S01]  /*0390*/  LDC R6, c[0x0][0x380] ;  /* 0x0000e000ff067b82 */ /* 0x000e220000000800 */
[----:B------:R-:W-:Y:S05]  /*03a0*/  YIELD ;  /* 0x0000000000007946 */ /* 0x000fea0003800000 */
[----:B------:R-:W-:Y:S01]  /*03b0*/  BSSY.RECONVERGENT B0, `(.L_x_0) ;  /* 0x000002c000007945 */ /* 0x000fe20003800200 */
[----:B0-----:R-:W-:-:S13]  /*03c0*/  ISETP.GE.AND P0, PT, R3, R6, PT ;  /* 0x000000060300720c */ /* 0x001fda0003f06270 */
[----:B-----5:R-:W-:Y:S05]  /*03d0*/  @P0 BRA `(.L_x_1) ;  /* 0x0000000000a40947 */ /* 0x020fea0003800000 */
[----:B------:R-:W-:Y:S01]  /*03e0*/  IMAD.IADD R7, R3, 0x1, R0 ;  /* 0x0000000103077824 */ /* 0x000fe200078e0200 */
[----:B------:R-:W-:Y:S04]  /*03f0*/  BSSY.RECONVERGENT B1, `(.L_x_2) ;  /* 0x0000018000017945 */ /* 0x000fe80003800200 */
[----:B------:R-:W-:-:S04]  /*0400*/  ISETP.GE.AND P0, PT, R7, R6, PT ;  /* 0x000000060700720c */ /* 0x000fc80003f06270 */
[----:B------:R-:W-:-:S05]  /*0410*/  SEL R5, RZ, 0x1, P0 ;  /* 0x00000001ff057807 */ /* 0x000fca0000000000 */
[----:B------:R-:W-:-:S05]  /*0420*/  IMAD.IADD R5, R2, 0x1, R5 ;  /* 0x0000000102057824 */ /* 0x000fca00078e0205 */
[C---:B------:R-:W-:Y:S02]  /*0430*/  LOP3.LUT R10, R5.reuse, 0x3, RZ, 0xc0, !PT ;  /* 0x00000003050a7812 */ /* 0x040fe400078ec0ff */
[----:B------:R-:W-:Y:S01]  /*0440*/  ISETP.GE.U32.AND P1, PT, R5, 0x3, PT ;  /* 0x000000030500780c */ /* 0x000fe20003f26070 */
[----:B------:R-:W-:Y:S01]  /*0450*/  IMAD.MOV.U32 R5, RZ, RZ, R3 ;  /* 0x000000ffff057224 */ /* 0x000fe200078e0003 */
[----:B------:R-:W-:-:S13]  /*0460*/  ISETP.NE.AND P0, PT, R10, 0x3, PT ;  /* 0x000000030a00780c */ /* 0x000fda0003f05270 */
[----:B------:R-:W-:Y:S05]  /*0470*/  @!P0 BRA `(.L_x_3) ;  /* 0x00000000003c8947 */ /* 0x000fea0003800000 */
[----:B------:R-:W0:Y:S01]  /*0480*/  LDC.64 R8, c[0x0][0x3b0] ;  /* 0x0000ec00ff087b82 */ /* 0x000e220000000a00 */
[----:B------:R-:W-:Y:S01]  /*0490*/  IMAD.MOV.U32 R12, RZ, RZ, -0x1 ;  /* 0xffffffffff0c7424 */ /* 0x000fe200078e00ff */
[----:B------:R-:W-:Y:S01]  /*04a0*/  ISETP.NE.AND P0, PT, R10, RZ, PT ;  /* 0x000000ff0a00720c */ /* 0x000fe20003f05270 */
[----:B------:R-:W-:Y:S01]  /*04b0*/  IMAD.MOV.U32 R13, RZ, RZ, -0x1 ;  /* 0xffffffffff0d7424 */ /* 0x000fe200078e00ff */
[----:B------:R-:W-:Y:S01]  /*04c0*/  MOV R5, R7 ;  /* 0x0000000700057202 */ /* 0x000fe20000000f00 */
[----:B0-----:R-:W-:-:S05]  /*04d0*/  IMAD.WIDE R8, R3, 0x8, R8 ;  /* 0x0000000803087825 */ /* 0x001fca00078e0208 */
[----:B------:R0:W-:Y:S05]  /*04e0*/  STG.E.64 desc[UR10][R8.64], R12 ;  /* 0x0000000c08007986 */ /* 0x0001ea000c101b0a */
[----:B------:R-:W-:Y:S05]  /*04f0*/  @!P0 BRA `(.L_x_3) ;  /* 0x00000000001c8947 */ /* 0x000fea0003800000 */
[----:B------:R-:W-:Y:S01]  /*0500*/  ISETP.NE.AND P0, PT, R10, 0x1, PT ;  /* 0x000000010a00780c */ /* 0x000fe20003f05270 */
[C---:B0-----:R-:W-:Y:S01]  /*0510*/  IMAD.WIDE R8, R0.reuse, 0x8, R8 ;  /* 0x0000000800087825 */ /* 0x041fe200078e0208 */
[----:B------:R-:W-:-:S04]  /*0520*/  IADD3 R5, PT, PT, R0, R3, R0 ;  /* 0x0000000300057210 */ /* 0x000fc80007ffe000 */
[----:B------:R1:W-:Y:S07]  /*0530*/  STG.E.64 desc[UR10][R8.64], R12 ;  /* 0x0000000c08007986 */ /* 0x0003ee000c101b0a */
[----:B------:R-:W-:-:S04]  /*0540*/  @P0 IMAD.WIDE R10, R0, 0x8, R8 ;  /* 0x00000008000a0825 */ /* 0x000fc800078e0208 */
[----:B------:R-:W-:Y:S01]  /*0550*/  @P0 IMAD.IADD R5, R0, 0x1, R5 ;  /* 0x0000000100050824 */ /* 0x000fe200078e0205 */
[----:B------:R1:W-:Y:S06]  /*0560*/  @P0 STG.E.64 desc[UR10][R10.64], R12 ;  /* 0x0000000c0a000986 */ /* 0x0003ec000c101b0a */
.L_x_3:
[----:B------:R-:W-:Y:S05]  /*0570*/  BSYNC.RECONVERGENT B1 ;  /* 0x0000000000017941 */ /* 0x000fea0003800200 */
.L_x_2:
[----:B------:R-:W-:Y:S05]  /*0580*/  @!P1 BRA `(.L_x_1) ;  /* 0x0000000000389947 */ /* 0x000fea0003800000 */
[----:B------:R-:W2:Y:S01]  /*0590*/  LDC.64 R16, c[0x0][0x3b0] ;  /* 0x0000ec00ff107b82 */ /* 0x000ea20000000a00 */
[----:B------:R-:W-:Y:S02]  /*05a0*/  IMAD.MOV.U32 R18, RZ, RZ, -0x1 ;  /* 0xffffffffff127424 */ /* 0x000fe400078e00ff */
[----:B------:R-:W-:-:S07]  /*05b0*/  IMAD.MOV.U32 R19, RZ, RZ, -0x1 ;  /* 0xffffffffff137424 */ /* 0x000fce00078e00ff */
.L_x_4:
[----:B0123--:R-:W-:-:S04]  /*05c0*/  IMAD.WIDE R8, R5, 0x8, R16 ;  /* 0x0000000805087825 */ /* 0x00ffc800078e0210 */
[C---:B------:R-:W-:Y:S01]  /*05d0*/  IMAD R5, R0.reuse, 0x4, R5 ;  /* 0x0000000400057824 */ /* 0x040fe200078e0205 */
[----:B------:R3:W-:Y:S01]  /*05e0*/  STG.E.64 desc[UR10][R8.64], R18 ;  /* 0x0000001208007986 */ /* 0x0007e2000c101b0a */
[----:B------:R-:W-:-:S03]  /*05f0*/  IMAD.WIDE R10, R0, 0x8, R8 ;  /* 0x00000008000a7825 */ /* 0x000fc600078e0208 */
[----:B------:R-:W-:Y:S02]  /*0600*/  ISETP.GE.AND P0, PT, R5, R6, PT ;  /* 0x000000060500720c */ /* 0x000fe40003f06270 */
[----:B------:R3:W-:Y:S01]  /*0610*/  STG.E.64 desc[UR10][R10.64], R18 ;  /* 0x000000120a007986 */ /* 0x0007e2000c101b0a */
[----:B------:R-:W-:-:S05]  /*0620*/  IMAD.WIDE R12, R0, 0x8, R10 ;  /* 0x00000008000c7825 */ /* 0x000fca00078e020a */
[----:B------:R3:W-:Y:S01]  /*0630*/  STG.E.64 desc[UR10][R12.64], R18 ;  /* 0x000000120c007986 */ /* 0x0007e2000c101b0a */
[----:B------:R-:W-:-:S05]  /*0640*/  IMAD.WIDE R14, R0, 0x8, R12 ;  /* 0x00000008000e7825 */ /* 0x000fca00078e020c */
[----:B------:R3:W-:Y:S01]  /*0650*/  STG.E.64 desc[UR10][R14.64], R18 ;  /* 0x000000120e007986 */ /* 0x0007e2000c101b0a */
[----:B------:R-:W-:Y:S05]  /*0660*/  @!P0 BRA `(.L_x_4) ;  /* 0xfffffffc00d48947 */ /* 0x000fea000383ffff */
.L_x_1:
[----:B------:R-:W-:Y:S05]  /*0670*/  BSYNC.RECONVERGENT B0 ;  /* 0x0000000000007941 */ /* 0x000fea0003800200 */
.L_x_0:
[----:B------:R-:W-:-:S04]  /*0680*/  UISETP.NE.U32.AND UP0, UPT, UR12, URZ, UPT ;  /* 0x000000ff0c00728c */ /* 0x000fc8000bf05070 */
[----:B------:R-:W-:-:S09]  /*0690*/  UISETP.NE.AND.EX UP0, UPT, UR8, URZ, UPT, UP0 ;  /* 0x000000ff0800728c */ /* 0x000fd2000bf05300 */
[----:B------:R-:W-:Y:S05]  /*06a0*/  BRA.U !UP0, `(.L_x_5) ;  /* 0x0000001d080c7547 */ /* 0x000fea000b800000 */
[----:B------:R-:W-:Y:S01]  /*06b0*/  UMOV UR4, 0xffffffff ;  /* 0xffffffff00047882 */ /* 0x000fe20000000000 */
[----:B------:R-:W-:Y:S01]  /*06c0*/  ISETP.NE.AND P0, PT, R4, RZ, PT ;  /* 0x000000ff0400720c */ /* 0x000fe20003f05270 */
[----:B------:R-:W-:Y:S01]  /*06d0*/  IMAD.U32 R6, RZ, RZ, UR12 ;  /* 0x0000000cff067e24 */ /* 0x000fe2000f8e00ff */
[----:B------:R-:W-:Y:S01]  /*06e0*/  MOV R7, UR8 ;  /* 0x0000000800077c02 */ /* 0x000fe20008000f00 */
[----:B------:R-:W-:Y:S10]  /*06f0*/  BRA.DIV UR4, `(.L_x_6) ;  /* 0x0000001a04fc7947 */ /* 0x000ff4000b800000 */
[----:B------:R-:W-:Y:S06]  /*0700*/  BAR.SYNC.DEFER_BLOCKING 0x0 ;  /* 0x0000000000007b1d */ /* 0x000fec0000010000 */
.L_x_79:
[----:B------:R-:W-:Y:S01]  /*0710*/  BSSY B0, `(.L_x_7) ;  /* 0x0000018000007945 */ /* 0x000fe20003800000 */
[----:B------:R-:W-:-:S03]  /*0720*/  ISETP.NE.AND P2, PT, R3, RZ, PT ;  /* 0x000000ff0300720c */ /* 0x000fc60003f45270 */
[----:B------:R-:W-:Y:S10]  /*0730*/  @P0 BRA `(.L_x_8) ;  /* 0x0000000000540947 */ /* 0x000ff40003800000 */
[----:B01-3--:R-:W0:Y:S01]  /*0740*/  S2R R9, SR_LANEID ;  /* 0x0000000000097919 */ /* 0x00be220000000000 */
[----:B------:R-:W-:Y:S02]  /*0750*/  VOTEU.ANY UR4, UPT, PT ;  /* 0x0000000000047886 */ /* 0x000fe400038e0100 */
[----:B------:R-:W0:Y:S08]  /*0760*/  FLO.U32 R8, UR4 ;  /* 0x0000000400087d00 */ /* 0x000e3000080e0000 */
[----:B------:R-:W1:Y:S01]  /*0770*/  POPC R5, UR4 ;  /* 0x0000000400057d09 */ /* 0x000e620008000000 */
[----:B0-----:R-:W-:Y:S01]  /*0780*/  ISETP.EQ.U32.AND P1, PT, R8, R9, PT ;  /* 0x000000090800720c */ /* 0x001fe20003f22070 */
[----:B-1----:R-:W-:-:S12]  /*0790*/  IMAD R9, R5, UR6, RZ ;  /* 0x0000000605097c24 */ /* 0x002fd8000f8e02ff */
[----:B------:R-:W-:Y:S06]  /*07a0*/  @P1 MEMBAR.ALL.GPU ;  /* 0x0000000000001992 */ /* 0x000fec000000a000 */
[----:B------:R-:W-:-:S00]  /*07b0*/  @P1 ERRBAR ;  /* 0x00000000000019ab */ /* 0x000fc00000000000 */
[----:B------:R-:W-:Y:S06]  /*07c0*/  @P1 CGAERRBAR ;  /* 0x00000000000015ab */ /* 0x000fec0000000000 */
[----:B------:R-:W2:Y:S01]  /*07d0*/  @P1 ATOM.E.ADD.STRONG.GPU PT, R9, desc[UR10][R6.64+0x4], R9 ;  /* 0x800004090609198a */ /* 0x000ea200081ef10a */
[----:B------:R-:W0:Y:S02]  /*07e0*/  S2R R10, SR_LTMASK ;  /* 0x00000000000a7919 */ /* 0x000e240000003900 */
[----:B0-----:R-:W-:-:S06]  /*07f0*/  LOP3.LUT R10, R10, UR4, RZ, 0xc0, !PT ;  /* 0x000000040a0a7c12 */ /* 0x001fcc000f8ec0ff */
[----:B------:R-:W0:Y:S01]  /*0800*/  POPC R10, R10 ;  /* 0x0000000a000a7309 */ /* 0x000e220000000000 */
[----:B--2---:R-:W0:Y:S02]  /*0810*/  SHFL.IDX PT, R5, R9, R8, 0x1f ;  /* 0x00001f0809057589 */ /* 0x004e2400000e0000 */
[----:B0-----:R-:W-:-:S07]  /*0820*/  IMAD R5, R10, UR6, R5 ;  /* 0x000000060a057c24 */ /* 0x001fce000f8e0205 */
.L_x_9:
[----:B------:R-:W2:Y:S04]  /*0830*/  LD.E.STRONG.GPU R8, desc[UR10][R6.64+0x4] ;  /* 0x0000040a06087980 */ /* 0x000ea8000c10f900 */
[----:B--2---:R-:W-:Y:S01]  /*0840*/  CCTL.IVALL ;  /* 0x00000000ff00798f */ /* 0x004fe20002000000 */
[----:B------:R-:W-:Y:S05]  /*0850*/  YIELD ;  /* 0x0000000000007946 */ /* 0x000fea0003800000 */
[----:B------:R-:W-:-:S04]  /*0860*/  LOP3.LUT R8, R8, R5, RZ, 0x3c, !PT ;  /* 0x0000000508087212 */ /* 0x000fc800078e3cff */
[----:B------:R-:W-:-:S13]  /*0870*/  ISETP.GT.AND P1, PT, R8, -0x1, PT ;  /* 0xffffffff0800780c */ /* 0x000fda0003f24270 */
[----:B------:R-:W-:Y:S05]  /*0880*/  @P1 BRA `(.L_x_9) ;  /* 0xfffffffc00e81947 */ /* 0x000fea000383ffff */
.L_x_8:
[----:B------:R-:W-:Y:S05]  /*0890*/  BSYNC B0 ;  /* 0x0000000000007941 */ /* 0x000fea0003800000 */
.L_x_7:
[----:B------:R-:W-:-:S03]  /*08a0*/  UMOV UR4, 0xffffffff ;  /* 0xffffffff00047882 */ /* 0x000fc60000000000 */
[----:B------:R-:W-:Y:S05]  /*08b0*/  BRA.DIV UR4, `(.L_x_10) ;  /* 0x0000001a04b87947 */ /* 0x000fea000b800000 */
[----:B01-3--:R-:W0:Y:S08]  /*08c0*/  @!P2 LDC.64 R8, c[0x0][0x3b8] ;  /* 0x0000ee00ff08ab82 */ /* 0x00be300000000a00 */
[----:B------:R-:W-:Y:S06]  /*08d0*/  BAR.SYNC.DEFER_BLOCKING 0x0 ;  /* 0x0000000000007b1d */ /* 0x000fec0000010000 */
[----:B0-----:R0:W-:Y:S02]  /*08e0*/  @!P2 STG.E desc[UR10][R8.64], RZ ;  /* 0x000000ff0800a986 */ /* 0x0011e4000c10190a */
[----:B------:R-:W-:Y:S06]  /*08f0*/  BAR.SYNC.DEFER_BLOCKING 0x0 ;  /* 0x0000000000007b1d */ /* 0x000fec0000010000 */
.L_x_83:
[----:B------:R-:W-:Y:S04]  /*0900*/  BSSY B0, `(.L_x_11) ;  /* 0x0000017000007945 */ /* 0x000fe80003800000 */
[----:B------:R-:W-:Y:S05]  /*0910*/  @P0 BRA `(.L_x_12) ;  /* 0x0000000000540947 */ /* 0x000fea0003800000 */
[----:B0-----:R-:W0:Y:S01]  /*0920*/  S2R R9, SR_LANEID ;  /* 0x0000000000097919 */ /* 0x001e220000000000 */
        /* <DEDUP_REMOVED lines=14> */
.L_x_13:
[----:B------:R-:W2:Y:S04]  /*0a10*/  LD.E.STRONG.GPU R8, desc[UR10][R6.64+0x4] ;  /* 0x0000040a06087980 */ /* 0x000ea8000c10f900 */
[----:B--2---:R-:W-:Y:S01]  /*0a20*/  CCTL.IVALL ;  /* 0x00000000ff00798f */ /* 0x004fe20002000000 */
[----:B------:R-:W-:Y:S05]  /*0a30*/  YIELD ;  /* 0x0000000000007946 */ /* 0x000fea0003800000 */
[----:B------:R-:W-:-:S04]  /*0a40*/  LOP3.LUT R8, R8, R5, RZ, 0x3c, !PT ;  /* 0x0000000508087212 */ /* 0x000fc800078e3cff */
[----:B------:R-:W-:-:S13]  /*0a50*/  ISETP.GT.AND P0, PT, R8, -0x1, PT ;  /* 0xffffffff0800780c */ /* 0x000fda0003f04270 */
[----:B------:R-:W-:Y:S05]  /*0a60*/  @P0 BRA `(.L_x_13) ;  /* 0xfffffffc00e80947 */ /* 0x000fea000383ffff */
.L_x_12:
[----:B------:R-:W-:Y:S05]  /*0a70*/  BSYNC B0 ;  /* 0x0000000000007941 */ /* 0x000fea0003800000 */
.L_x_11:
[----:B------:R-:W1:Y:S02]  /*0a80*/  LDCU UR4, c[0x0][0x384] ;  /* 0x00007080ff0477ac */ /* 0x000e640008000800 */
[----:B-1----:R-:W-:Y:S01]  /*0a90*/  ISETP.GE.AND P0, PT, R3, UR4, PT ;  /* 0x0000000403007c0c */ /* 0x002fe2000bf06270 */
[----:B------:R-:W-:-:S03]  /*0aa0*/  UMOV UR4, 0xffffffff ;  /* 0xffffffff00047882 */ /* 0x000fc60000000000 */
[----:B------:R-:W-:Y:S09]  /*0ab0*/  BRA.DIV UR4, `(.L_x_14) ;  /* 0x0000001a048c7947 */ /* 0x000ff2000b800000 */
[----:B------:R-:W-:Y:S06]  /*0ac0*/  BAR.SYNC.DEFER_BLOCKING 0x0 ;  /* 0x0000000000007b1d */ /* 0x000fec0000010000 */
.L_x_86:
[----:B------:R-:W-:Y:S04]  /*0ad0*/  BSSY B0, `(.L_x_15) ;  /* 0x0000060000007945 */ /* 0x000fe80003800000 */
[----:B------:R-:W-:Y:S05]  /*0ae0*/  @P0 BRA `(.L_x_16) ;  /* 0x0000000400780947 */ /* 0x000fea0003800000 */
[----:B------:R-:W-:-:S07]  /*0af0*/  IMAD.MOV.U32 R5, RZ, RZ, R3 ;  /* 0x000000ffff057224 */ /* 0x000fce00078e0003 */
.L_x_33:
[----:B------:R-:W1:Y:S08]  /*0b00*/  LDC.64 R14, c[0x0][0x388] ;  /* 0x0000e200ff0e7b82 */ /* 0x000e700000000a00 */
[----:B0-----:R-:W2:Y:S08]  /*0b10*/  LDC.64 R10, c[0x0][0x3a0] ;  /* 0x0000e800ff0a7b82 */ /* 0x001eb00000000a00 */
[----:B------:R-:W3:Y:S01]  /*0b20*/  LDC.64 R18, c[0x0][0x390] ;  /* 0x0000e400ff127b82 */ /* 0x000ee20000000a00 */
[----:B-1----:R-:W-:-:S05]  /*0b30*/  IMAD.WIDE R14, R5, 0x4, R14 ;  /* 0x00000004050e7825 */ /* 0x002fca00078e020e */
[----:B------:R-:W2:Y:S01]  /*0b40*/  LDG.E R17, desc[UR10][R14.64] ;  /* 0x0000000a0e117981 */ /* 0x000ea2000c1e1900 */
[----:B---3--:R-:W-:-:S06]  /*0b50*/  IMAD.WIDE R18, R5, 0x4, R18 ;  /* 0x0000000405127825 */ /* 0x008fcc00078e0212 */
[----:B------:R1:W5:Y:S01]  /*0b60*/  LDG.E R19, desc[UR10][R18.64] ;  /* 0x0000000a12137981 */ /* 0x000362000c1e1900 */
[----:B--2---:R-:W-:-:S05]  /*0b70*/  IMAD.WIDE R12, R17, 0x4, R10 ;  /* 0x00000004110c7825 */ /* 0x004fca00078e020a */
[----:B------:R-:W2:Y:S01]  /*0b80*/  LDG.E R20, desc[UR10][R12.64] ;  /* 0x0000000a0c147981 */ /* 0x000ea2000c1e1900 */
[----:B------:R-:W-:Y:S05]  /*0b90*/  YIELD ;  /* 0x0000000000007946 */ /* 0x000fea0003800000 */
[----:B------:R-:W-:Y:S01]  /*0ba0*/  BSSY.RECONVERGENT B1, `(.L_x_17) ;  /* 0x0000011000017945 */ /* 0x000fe20003800200 */
[----:B------:R-:W-:Y:S01]  /*0bb0*/  SHF.R.S32.HI R16, RZ, 0x1f, R5 ;  /* 0x0000001fff107819 */ /* 0x000fe20000011405 */
[--C-:B0-----:R-:W-:Y:S01]  /*0bc0*/  IMAD.MOV.U32 R8, RZ, RZ, R17.reuse ;  /* 0x000000ffff087224 */ /* 0x101fe200078e0011 */
[----:B------:R-:W-:Y:S02]  /*0bd0*/  SHF.R.S32.HI R9, RZ, 0x1f, R17 ;  /* 0x0000001fff097819 */ /* 0x000fe40000011411 */
[----:B--2---:R-:W-:-:S13]  /*0be0*/  ISETP.NE.AND P0, PT, R20, R17, PT ;  /* 0x000000111400720c */ /* 0x004fda0003f05270 */
[----:B-1----:R-:W-:Y:S05]  /*0bf0*/  @!P0 BRA `(.L_x_18) ;  /* 0x00000000002c8947 */ /* 0x002fea0003800000 */
[----:B------:R-:W-:Y:S01]  /*0c00*/  BSSY.RECONVERGENT B2, `(.L_x_19) ;  /* 0x0000008000027945 */ /* 0x000fe20003800200 */
[----:B------:R-:W-:-:S07]  /*0c10*/  IMAD.MOV.U32 R15, RZ, RZ, R20 ;  /* 0x000000ffff0f7224 */ /* 0x000fce00078e0014 */
.L_x_20:
[----:B------:R-:W-:-:S06]  /*0c20*/  IMAD.WIDE R8, R15, 0x4, R10 ;  /* 0x000000040f087825 */ /* 0x000fcc00078e020a */
[----:B------:R-:W2:Y:S01]  /*0c30*/  LDG.E R8, desc[UR10][R8.64] ;  /* 0x0000000a08087981 */ /* 0x000ea2000c1e1900 */
[----:B------:R-:W-:Y:S01]  /*0c40*/  IMAD.MOV.U32 R17, RZ, RZ, R15 ;  /* 0x000000ffff117224 */ /* 0x000fe200078e000f */
[----:B--2---:R-:W-:Y:S01]  /*0c50*/  ISETP.NE.AND P0, PT, R8, R15, PT ;  /* 0x0000000f0800720c */ /* 0x004fe20003f05270 */
[----:B------:R-:W-:-:S12]  /*0c60*/  IMAD.MOV.U32 R15, RZ, RZ, R8 ;  /* 0x000000ffff0f7224 */ /* 0x000fd800078e0008 */
[----:B------:R-:W-:Y:S05]  /*0c70*/  @P0 BRA `(.L_x_20) ;  /* 0xfffffffc00e80947 */ /* 0x000fea000383ffff */
[----:B------:R-:W-:Y:S05]  /*0c80*/  BSYNC.RECONVERGENT B2 ;  /* 0x0000000000027941 */ /* 0x000fea0003800200 */
.L_x_19:
[----:B------:R-:W-:Y:S02]  /*0c90*/  SHF.R.S32.HI R9, RZ, 0x1f, R17 ;  /* 0x0000001fff097819 */ /* 0x000fe40000011411 */
[----:B------:R-:W-:-:S07]  /*0ca0*/  MOV R8, R17 ;  /* 0x0000001100087202 */ /* 0x000fce0000000f00 */
.L_x_18:
[----:B------:R-:W-:Y:S05]  /*0cb0*/  BSYNC.RECONVERGENT B1 ;  /* 0x0000000000017941 */ /* 0x000fea0003800200 */
.L_x_17:
[----:B------:R-:W-:Y:S01]  /*0cc0*/  ISETP.NE.AND P0, PT, R20, R17, PT ;  /* 0x000000111400720c */ /* 0x000fe20003f05270 */
[----:B------:R-:W-:Y:S01]  /*0cd0*/  BSSY.RECONVERGENT B1, `(.L_x_21) ;  /* 0x0000008000017945 */ /* 0x000fe20003800200 */
[----:B-----5:R-:W-:-:S11]  /*0ce0*/  IMAD.WIDE R14, R19, 0x4, R10 ;  /* 0x00000004130e7825 */ /* 0x020fd600078e020a */
[----:B------:R-:W-:Y:S05]  /*0cf0*/  @!P0 BRA `(.L_x_22) ;  /* 0x0000000000148947 */ /* 0x000fea0003800000 */
.L_x_23:
[----:B------:R0:W-:Y:S02]  /*0d00*/  STG.E desc[UR10][R12.64], R17 ;  /* 0x000000110c007986 */ /* 0x0001e4000c10190a */
[----:B0-----:R-:W-:-:S05]  /*0d10*/  IMAD.WIDE R12, R20, 0x4, R10 ;  /* 0x00000004140c7825 */ /* 0x001fca00078e020a */
[----:B------:R-:W2:Y:S02]  /*0d20*/  LDG.E R20, desc[UR10][R12.64] ;  /* 0x0000000a0c147981 */ /* 0x000ea4000c1e1900 */
[----:B--2---:R-:W-:-:S13]  /*0d30*/  ISETP.NE.AND P0, PT, R20, R17, PT ;  /* 0x000000111400720c */ /* 0x004fda0003f05270 */
[----:B------:R-:W-:Y:S05]  /*0d40*/  @P0 BRA `(.L_x_23) ;  /* 0xfffffffc00ec0947 */ /* 0x000fea000383ffff */
.L_x_22:
[----:B------:R-:W-:Y:S05]  /*0d50*/  BSYNC.RECONVERGENT B1 ;  /* 0x0000000000017941 */ /* 0x000fea0003800200 */
.L_x_21:
[----:B------:R-:W2:Y:S01]  /*0d60*/  LDG.E R18, desc[UR10][R14.64] ;  /* 0x0000000a0e127981 */ /* 0x000ea2000c1e1900 */
[----:B------:R-:W-:Y:S01]  /*0d70*/  BSSY.RECONVERGENT B1, `(.L_x_24) ;  /* 0x0000011000017945 */ /* 0x000fe20003800200 */
[--C-:B------:R-:W-:Y:S01]  /*0d80*/  SHF.R.S32.HI R13, RZ, 0x1f, R19.reuse ;  /* 0x0000001fff0d7819 */ /* 0x100fe20000011413 */
[----:B------:R-:W-:Y:S01]  /*0d90*/  IMAD.MOV.U32 R12, RZ, RZ, R19 ;  /* 0x000000ffff0c7224 */ /* 0x000fe200078e0013 */
[----:B--2---:R-:W-:-:S13]  /*0da0*/  ISETP.NE.AND P0, PT, R18, R19, PT ;  /* 0x000000131200720c */ /* 0x004fda0003f05270 */
[----:B------:R-:W-:Y:S05]  /*0db0*/  @!P0 BRA `(.L_x_25) ;  /* 0x0000000000308947 */ /* 0x000fea0003800000 */
[----:B------:R-:W-:Y:S01]  /*0dc0*/  BSSY.RECONVERGENT B2, `(.L_x_26) ;  /* 0x0000008000027945 */ /* 0x000fe20003800200 */
[----:B------:R-:W-:-:S07]  /*0dd0*/  IMAD.MOV.U32 R19, RZ, RZ, R18 ;  /* 0x000000ffff137224 */ /* 0x000fce00078e0012 */
.L_x_27:
[----:B------:R-:W-:-:S06]  /*0de0*/  IMAD.WIDE R12, R19, 0x4, R10 ;  /* 0x00000004130c7825 */ /* 0x000fcc00078e020a */
[----:B------:R-:W2:Y:S01]  /*0df0*/  LDG.E R12, desc[UR10][R12.64] ;  /* 0x0000000a0c0c7981 */ /* 0x000ea2000c1e1900 */
[----:B------:R-:W-:Y:S01]  /*0e00*/  IMAD.MOV.U32 R21, RZ, RZ, R19 ;  /* 0x000000ffff157224 */ /* 0x000fe200078e0013 */
[----:B--2---:R-:W-:Y:S01]  /*0e10*/  ISETP.NE.AND P0, PT, R12, R19, PT ;  /* 0x000000130c00720c */ /* 0x004fe20003f05270 */
[----:B------:R-:W-:-:S12]  /*0e20*/  IMAD.MOV.U32 R19, RZ, RZ, R12 ;  /* 0x000000ffff137224 */ /* 0x000fd800078e000c */
[----:B------:R-:W-:Y:S05]  /*0e30*/  @P0 BRA `(.L_x_27) ;  /* 0xfffffffc00e80947 */ /* 0x000fea000383ffff */
[----:B------:R-:W-:Y:S05]  /*0e40*/  BSYNC.RECONVERGENT B2 ;  /* 0x0000000000027941 */ /* 0x000fea0003800200 */
.L_x_26:
[--C-:B------:R-:W-:Y:S01]  /*0e50*/  SHF.R.S32.HI R13, RZ, 0x1f, R21.reuse ;  /* 0x0000001fff0d7819 */ /* 0x100fe20000011415 */
[----:B------:R-:W-:Y:S01]  /*0e60*/  IMAD.MOV.U32 R19, RZ, RZ, R21 ;  /* 0x000000ffff137224 */ /* 0x000fe200078e0015 */
[----:B------:R-:W-:-:S07]  /*0e70*/  MOV R12, R21 ;  /* 0x00000015000c7202 */ /* 0x000fce0000000f00 */
.L_x_25:
[----:B------:R-:W-:Y:S05]  /*0e80*/  BSYNC.RECONVERGENT B1 ;  /* 0x0000000000017941 */ /* 0x000fea0003800200 */
.L_x_24:
[-C--:B------:R-:W-:Y:S01]  /*0e90*/  ISETP.NE.AND P0, PT, R18, R19.reuse, PT ;  /* 0x000000131200720c */ /* 0x080fe20003f05270 */
[----:B------:R-:W-:Y:S01]  /*0ea0*/  BSSY.RECONVERGENT B1, `(.L_x_28) ;  /* 0x0000008000017945 */ /* 0x000fe20003800200 */
[----:B------:R-:W-:-:S11]  /*0eb0*/  ISETP.NE.AND P1, PT, R17, R19, PT ;  /* 0x000000131100720c */ /* 0x000fd60003f25270 */
[----:B------:R-:W-:Y:S05]  /*0ec0*/  @!P0 BRA `(.L_x_29) ;  /* 0x0000000000148947 */ /* 0x000fea0003800000 */
.L_x_30:
[----:B------:R0:W-:Y:S02]  /*0ed0*/  STG.E desc[UR10][R14.64], R19 ;  /* 0x000000130e007986 */ /* 0x0001e4000c10190a */
[----:B0-----:R-:W-:-:S05]  /*0ee0*/  IMAD.WIDE R14, R18, 0x4, R10 ;  /* 0x00000004120e7825 */ /* 0x001fca00078e020a */
[----:B------:R-:W2:Y:S02]  /*0ef0*/  LDG.E R18, desc[UR10][R14.64] ;  /* 0x0000000a0e127981 */ /* 0x000ea4000c1e1900 */
[----:B--2---:R-:W-:-:S13]  /*0f00*/  ISETP.NE.AND P0, PT, R18, R19, PT ;  /* 0x000000131200720c */ /* 0x004fda0003f05270 */
[----:B------:R-:W-:Y:S05]  /*0f10*/  @P0 BRA `(.L_x_30) ;  /* 0xfffffffc00ec0947 */ /* 0x000fea000383ffff */
.L_x_29:
[----:B------:R-:W-:Y:S05]  /*0f20*/  BSYNC.RECONVERGENT B1 ;  /* 0x0000000000017941 */ /* 0x000fea0003800200 */
.L_x_28:
[----:B------:R-:W-:Y:S04]  /*0f30*/  BSSY.RECONVERGENT B1, `(.L_x_31) ;  /* 0x0000015000017945 */ /* 0x000fe80003800200 */
[----:B------:R-:W-:Y:S05]  /*0f40*/  @!P1 BRA `(.L_x_32) ;  /* 0x00000000004c9947 */ /* 0x000fea0003800000 */
[----:B------:R-:W0:Y:S01]  /*0f50*/  LDCU.64 UR14, c[0x0][0x398] ;  /* 0x00007300ff0e77ac */ /* 0x000e220008000a00 */
[----:B------:R-:W1:Y:S01]  /*0f60*/  LDCU UR4, c[0x0][0x384] ;  /* 0x00007080ff0477ac */ /* 0x000e620008000800 */
[----:B0-----:R-:W-:-:S04]  /*0f70*/  LEA R14, P0, R5, UR14, 0x3 ;  /* 0x0000000e050e7c11 */ /* 0x001fc8000f8018ff */
[--C-:B------:R-:W-:Y:S01]  /*0f80*/  LEA.HI.X R15, R5, UR15, R16.reuse, 0x3, P0 ;  /* 0x0000000f050f7c11 */ /* 0x100fe200080f1c10 */
[----:B------:R-:W0:Y:S05]  /*0f90*/  LDCU.64 UR14, c[0x0][0x3b0] ;  /* 0x00007600ff0e77ac */ /* 0x000e2a0008000a00 */
[----:B------:R-:W1:Y:S01]  /*0fa0*/  LDG.E.64 R14, desc[UR10][R14.64] ;  /* 0x0000000a0e0e7981 */ /* 0x000e62000c1e1b00 */
[----:B------:R-:W-:Y:S02]  /*0fb0*/  IMAD.MOV.U32 R17, RZ, RZ, R16 ;  /* 0x000000ffff117224 */ /* 0x000fe400078e0010 */
[----:B------:R-:W-:Y:S01]  /*0fc0*/  IMAD.MOV.U32 R16, RZ, RZ, R5 ;  /* 0x000000ffff107224 */ /* 0x000fe200078e0005 */
[----:B0-----:R-:W-:-:S02]  /*0fd0*/  LEA R10, P0, R8, UR14, 0x3 ;  /* 0x0000000e080a7c11 */ /* 0x001fc4000f8018ff */
[----:B------:R-:W-:-:S04]  /*0fe0*/  LEA R18, P1, R12, UR14, 0x3 ;  /* 0x0000000e0c127c11 */ /* 0x000fc8000f8218ff */
[----:B------:R-:W-:Y:S01]  /*0ff0*/  LEA.HI.X R19, R12, UR15, R13, 0x3, P1 ;  /* 0x0000000f0c137c11 */ /* 0x000fe200088f1c0d */
[----:B-1----:R-:W-:Y:S02]  /*1000*/  IMAD R11, R15, UR4, RZ ;  /* 0x000000040f0b7c24 */ /* 0x002fe4000f8e02ff */
[----:B------:R-:W-:-:S04]  /*1010*/  IMAD.WIDE.U32 R16, R14, UR4, R16 ;  /* 0x000000040e107c25 */ /* 0x000fc8000f8e0010 */
[----:B------:R-:W-:Y:S01]  /*1020*/  IMAD R21, R14, UR5, R11 ;  /* 0x000000050e157c24 */ /* 0x000fe2000f8e020b */
[----:B------:R-:W-:Y:S01]  /*1030*/  LEA.HI.X R11, R8, UR15, R9, 0x3, P0 ;  /* 0x0000000f080b7c11 */ /* 0x000fe200080f1c09 */
[----:B------:R-:W-:Y:S02]  /*1040*/  IMAD.MOV.U32 R8, RZ, RZ, R16 ;  /* 0x000000ffff087224 */ /* 0x000fe400078e0010 */
[----:B------:R-:W-:-:S05]  /*1050*/  IMAD.IADD R9, R17, 0x1, R21 ;  /* 0x0000000111097824 */ /* 0x000fca00078e0215 */
[----:B------:R0:W-:Y:S04]  /*1060*/  REDG.E.MIN.64.STRONG.GPU desc[UR10][R10.64], R8 ;  /* 0x000000080a00798e */ /* 0x0001e8000c92e50a */
[----:B------:R0:W-:Y:S02]  /*1070*/  REDG.E.MIN.64.STRONG.GPU desc[UR10][R18.64], R8 ;  /* 0x000000081200798e */ /* 0x0001e4000c92e50a */
.L_x_32:
[----:B------:R-:W-:Y:S05]  /*1080*/  BSYNC.RECONVERGENT B1 ;  /* 0x0000000000017941 */ /* 0x000fea0003800200 */
.L_x_31:
[----:B------:R-:W1:Y:S01]  /*1090*/  LDCU UR4, c[0x0][0x384] ;  /* 0x00007080ff0477ac */ /* 0x000e620008000800 */
[----:B------:R-:W-:-:S05]  /*10a0*/  IMAD.IADD R5, R0, 0x1, R5 ;  /* 0x0000000100057824 */ /* 0x000fca00078e0205 */
[----:B-1----:R-:W-:-:S13]  /*10b0*/  ISETP.GE.AND P0, PT, R5, UR4, PT ;  /* 0x0000000405007c0c */ /* 0x002fda000bf06270 */
[----:B------:R-:W-:Y:S05]  /*10c0*/  @!P0 BRA `(.L_x_33) ;  /* 0xfffffff8008c8947 */ /* 0x000fea000383ffff */
.L_x_16:
[----:B------:R-:W-:Y:S05]  /*10d0*/  BSYNC B0 ;  /* 0x0000000000007941 */ /* 0x000fea0003800000 */
.L_x_15:
[----:B------:R-:W-:-:S04]  /*10e0*/  UISETP.NE.U32.AND UP0, UPT, UR12, URZ, UPT ;  /* 0x000000ff0c00728c */ /* 0x000fc8000bf05070 */
[----:B------:R-:W-:-:S09]  /*10f0*/  UISETP.NE.AND.EX UP0, UPT, UR8, URZ, UPT, UP0 ;  /* 0x000000ff0800728c */ /* 0x000fd2000bf05300 */
[----:B------:R-:W-:Y:S05]  /*1100*/  BRA.U !UP0, `(.L_x_34) ;  /* 0x0000001108707547 */ /* 0x000fea000b800000 */
[----:B------:R-:W-:Y:S01]  /*1110*/  UMOV UR4, 0xffffffff ;  /* 0xffffffff00047882 */ /* 0x000fe20000000000 */
[----:B------:R-:W-:Y:S02]  /*1120*/  ISETP.NE.AND P0, PT, R4, RZ, PT ;  /* 0x000000ff0400720c */ /* 0x000fe40003f05270 */
[----:B------:R-:W-:Y:S11]  /*1130*/  BRA.DIV UR4, `(.L_x_35) ;  /* 0x0000001604187947 */ /* 0x000ff6000b800000 */
[----:B------:R-:W-:Y:S06]  /*1140*/  BAR.SYNC.DEFER_BLOCKING 0x0 ;  /* 0x0000000000007b1d */ /* 0x000fec0000010000 */
.L_x_89:
        /* <DEDUP_REMOVED lines=17> */
.L_x_38:
[----:B------:R-:W2:Y:S04]  /*1260*/  LD.E.STRONG.GPU R8, desc[UR10][R6.64+0x4] ;  /* 0x0000040a06087980 */ /* 0x000ea8000c10f900 */
[----:B--2---:R-:W-:Y:S01]  /*1270*/  CCTL.IVALL ;  /* 0x00000000ff00798f */ /* 0x004fe20002000000 */
[----:B------:R-:W-:Y:S05]  /*1280*/  YIELD ;  /* 0x0000000000007946 */ /* 0x000fea0003800000 */
[----:B------:R-:W-:-:S04]  /*1290*/  LOP3.LUT R8, R8, R5, RZ, 0x3c, !PT ;  /* 0x0000000508087212 */ /* 0x000fc800078e3cff */
[----:B------:R-:W-:-:S13]  /*12a0*/  ISETP.GT.AND P0, PT, R8, -0x1, PT ;  /* 0xffffffff0800780c */ /* 0x000fda0003f04270 */
[----:B------:R-:W-:Y:S05]  /*12b0*/  @P0 BRA `(.L_x_38) ;  /* 0xfffffffc00e80947 */ /* 0x000fea000383ffff */
.L_x_37:
[----:B------:R-:W-:Y:S05]  /*12c0*/  BSYNC B0 ;  /* 0x0000000000007941 */ /* 0x000fea0003800000 */
.L_x_36:
[----:B------:R-:W1:Y:S02]  /*12d0*/  LDCU UR4, c[0x0][0x380] ;  /* 0x00007000ff0477ac */ /* 0x000e640008000800 */
[----:B-1----:R-:W-:Y:S01]  /*12e0*/  ISETP.GE.AND P0, PT, R3, UR4, PT ;  /* 0x0000000403007c0c */ /* 0x002fe2000bf06270 */
[----:B------:R-:W-:-:S03]  /*12f0*/  UMOV UR4, 0xffffffff ;  /* 0xffffffff00047882 */ /* 0x000fc60000000000 */
[----:B------:R-:W-:Y:S09]  /*1300*/  BRA.DIV UR4, `(.L_x_39) ;  /* 0x0000001204d07947 */ /* 0x000ff2000b800000 */
[----:B------:R-:W-:Y:S06]  /*1310*/  BAR.SYNC.DEFER_BLOCKING 0x0 ;  /* 0x0000000000007b1d */ /* 0x000fec0000010000 */
.L_x_92:
[----:B------:R-:W-:Y:S04]  /*1320*/  BSSY B1, `(.L_x_40) ;  /* 0x00000b4000017945 */ /* 0x000fe80003800000 */
[----:B------:R-:W-:Y:S05]  /*1330*/  @P0 BRA `(.L_x_41) ;  /* 0x0000000800c80947 */ /* 0x000fea0003800000 */
[----:B------:R-:W-:-:S07]  /*1340*/  MOV R5, R3 ;  /* 0x0000000300057202 */ /* 0x000fce0000000f00 */
.L_x_65:
[----:B--2---:R-:W1:Y:S02]  /*1350*/  LDC.64 R6, c[0x0][0x3b0] ;  /* 0x0000ec00ff067b82 */ /* 0x004e640000000a00 */
[----:B-1----:R-:W-:-:S06]  /*1360*/  IMAD.WIDE R6, R5, 0x8, R6 ;  /* 0x0000000805067825 */ /* 0x002fcc00078e0206 */
[----:B------:R-:W2:Y:S01]  /*1370*/  LDG.E.64 R6, desc[UR10][R6.64] ;  /* 0x0000000a06067981 */ /* 0x000ea2000c1e1b00 */
[----:B------:R-:W-:Y:S05]  /*1380*/  YIELD ;  /* 0x0000000000007946 */ /* 0x000fea0003800000 */
[----:B------:R-:W1:Y:S01]  /*1390*/  LDCU UR4, c[0x0][0x380] ;  /* 0x00007000ff0477ac */ /* 0x000e620008000800 */
[----:B------:R-:W-:Y:S01]  /*13a0*/  IMAD.IADD R5, R0, 0x1, R5 ;  /* 0x0000000100057824 */ /* 0x000fe200078e0205 */
[----:B------:R-:W-:Y:S04]  /*13b0*/  BSSY B0, `(.L_x_42) ;  /* 0x00000a9000007945 */ /* 0x000fe80003800000 */
[----:B-1----:R-:W-:-:S02]  /*13c0*/  ISETP.GE.AND P1, PT, R5, UR4, PT ;  /* 0x0000000405007c0c */ /* 0x002fc4000bf26270 */
[----:B--2---:R-:W-:-:S04]  /*13d0*/  ISETP.NE.U32.AND P0, PT, R6, -0x1, PT ;  /* 0xffffffff0600780c */ /* 0x004fc80003f05070 */
[----:B------:R-:W-:-:S13]  /*13e0*/  ISETP.NE.AND.EX P0, PT, R7, -0x1, PT, P0 ;  /* 0xffffffff0700780c */ /* 0x000fda0003f05300 */
[----:B-----5:R-:W-:Y:S05]  /*13f0*/  @!P0 BRA `(.L_x_43) ;  /* 0x0000000800908947 */ /* 0x020fea0003800000 */
[----:B0-----:R-:W-:Y:S01]  /*1400*/  LOP3.LUT R8, R7, UR5, RZ, 0xfc, !PT ;  /* 0x0000000507087c12 */ /* 0x001fe2000f8efcff */
[----:B------:R-:W-:Y:S03]  /*1410*/  BSSY.RECONVERGENT B2, `(.L_x_44) ;  /* 0x0000018000027945 */ /* 0x000fe60003800200 */
[----:B------:R-:W-:-:S13]  /*1420*/  ISETP.NE.U32.AND P0, PT, R8, RZ, PT ;  /* 0x000000ff0800720c */ /* 0x000fda0003f05070 */
[----:B------:R-:W-:Y:S05]  /*1430*/  @P0 BRA `(.L_x_45) ;  /* 0x00000000004c0947 */ /* 0x000fea0003800000 */
[----:B------:R-:W0:Y:S02]  /*1440*/  LDCU UR4, c[0x0][0x384] ;  /* 0x00007080ff0477ac */ /* 0x000e240008000800 */
[----:B0-----:R-:W0:Y:S01]  /*1450*/  I2F.U32.RP R7, UR4 ;  /* 0x0000000400077d06 */ /* 0x001e220008209000 */
[----:B------:R-:W-:-:S07]  /*1460*/  ISETP.NE.U32.AND P2, PT, RZ, UR4, PT ;  /* 0x00000004ff007c0c */ /* 0x000fce000bf45070 */
[----:B0-----:R-:W0:Y:S02]  /*1470*/  MUFU.RCP R7, R7 ;  /* 0x0000000700077308 */ /* 0x001e240000001000 */
[----:B0-----:R-:W-:-:S06]  /*1480*/  VIADD R8, R7, 0xffffffe ;  /* 0x0ffffffe07087836 */ /* 0x001fcc0000000000 */
[----:B------:R0:W1:Y:S02]  /*1490*/  F2I.FTZ.U32.TRUNC.NTZ R9, R8 ;  /* 0x0000000800097305 */ /* 0x000064000021f000 */
[----:B0-----:R-:W-:Y:S02]  /*14a0*/  IMAD.MOV.U32 R8, RZ, RZ, RZ ;  /* 0x000000ffff087224 */ /* 0x001fe400078e00ff */
[----:B-1----:R-:W-:-:S04]  /*14b0*/  IMAD.MOV R11, RZ, RZ, -R9 ;  /* 0x000000ffff0b7224 */ /* 0x002fc800078e0a09 */
[----:B------:R-:W-:-:S04]  /*14c0*/  IMAD R11, R11, UR4, RZ ;  /* 0x000000040b0b7c24 */ /* 0x000fc8000f8e02ff */
[----:B------:R-:W-:-:S06]  /*14d0*/  IMAD.HI.U32 R9, R9, R11, R8 ;  /* 0x0000000b09097227 */ /* 0x000fcc00078e0008 */
[----:B------:R-:W-:-:S04]  /*14e0*/  IMAD.HI.U32 R9, R9, R6, RZ ;  /* 0x0000000609097227 */ /* 0x000fc800078e00ff */
[----:B------:R-:W-:-:S04]  /*14f0*/  IMAD.MOV R9, RZ, RZ, -R9 ;  /* 0x000000ffff097224 */ /* 0x000fc800078e0a09 */
[----:B------:R-:W-:-:S05]  /*1500*/  IMAD R24, R9, UR4, R6 ;  /* 0x0000000409187c24 */ /* 0x000fca000f8e0206 */
[----:B------:R-:W-:-:S13]  /*1510*/  ISETP.GE.U32.AND P0, PT, R24, UR4, PT ;  /* 0x0000000418007c0c */ /* 0x000fda000bf06070 */
[----:B------:R-:W-:-:S04]  /*1520*/  @P0 IADD3 R24, PT, PT, R24, -UR4, RZ ;  /* 0x8000000418180c10 */ /* 0x000fc8000fffe0ff */
[----:B------:R-:W-:-:S13]  /*1530*/  ISETP.GE.U32.AND P0, PT, R24, UR4, PT ;  /* 0x0000000418007c0c */ /* 0x000fda000bf06070 */
[----:B------:R-:W-:Y:S01]  /*1540*/  @P0 VIADD R24, R24, -UR4 ;  /* 0x8000000418180c36 */ /* 0x000fe20008000000 */
[----:B------:R-:W-:Y:S01]  /*1550*/  @!P2 LOP3.LUT R24, RZ, UR4, RZ, 0x33, !PT ;  /* 0x00000004ff18ac12 */ /* 0x000fe2000f8e33ff */
[----:B------:R-:W-:Y:S06]  /*1560*/  BRA `(.L_x_46) ;  /* 0x0000000000087947 */ /* 0x000fec0003800000 */
.L_x_45:
[----:B------:R-:W-:-:S07]  /*1570*/  MOV R8, 0x1590 ;  /* 0x0000159000087802 */ /* 0x000fce0000000f00 */
[----:B------:R-:W-:Y:S05]  /*1580*/  CALL.REL.NOINC `($__internal_0_$__cuda_sm20_rem_u64) ;  /* 0x0000001400187944 */ /* 0x000fea0003c00000 */
.L_x_46:
[----:B------:R-:W-:Y:S05]  /*1590*/  BSYNC.RECONVERGENT B2 ;  /* 0x0000000000027941 */ /* 0x000fea0003800200 */
.L_x_44:
[----:B------:R-:W0:Y:S01]  /*15a0*/  LDCU.64 UR14, c[0x0][0x388] ;  /* 0x00007100ff0e77ac */ /* 0x000e220008000a00 */
[--C-:B------:R-:W-:Y:S01]  /*15b0*/  SHF.R.S64 R16, RZ, 0x1e, R24.reuse ;  /* 0x0000001eff107819 */ /* 0x100fe20000001018 */
[----:B------:R-:W1:Y:S01]  /*15c0*/  LDC.64 R12, c[0x0][0x3a0] ;  /* 0x0000e800ff0c7b82 */ /* 0x000e620000000a00 */
[----:B------:R-:W-:Y:S01]  /*15d0*/  SHF.R.S32.HI R6, RZ, 0x1e, R24 ;  /* 0x0000001eff067819 */ /* 0x000fe20000011418 */
[----:B------:R-:W2:Y:S01]  /*15e0*/  LDCU.64 UR16, c[0x0][0x390] ;  /* 0x00007200ff1077ac */ /* 0x000ea20008000a00 */
[C---:B0-----:R-:W-:Y:S02]  /*15f0*/  IADD3 R14, P0, PT, R16.reuse, UR14, RZ ;  /* 0x0000000e100e7c10 */ /* 0x041fe4000ff1e0ff */
[----:B--2---:R-:W-:Y:S02]  /*1600*/  IADD3 R16, P2, PT, R16, UR16, RZ ;  /* 0x0000001010107c10 */ /* 0x004fe4000ff5e0ff */
[C---:B------:R-:W-:Y:S02]  /*1610*/  IADD3.X R15, PT, PT, R6.reuse, UR15, RZ, P0, !PT ;  /* 0x0000000f060f7c10 */ /* 0x040fe400087fe4ff */
[----:B------:R-:W-:-:S03]  /*1620*/  IADD3.X R17, PT, PT, R6, UR17, RZ, P2, !PT ;  /* 0x0000001106117c10 */ /* 0x000fc600097fe4ff */
[----:B------:R-:W1:Y:S04]  /*1630*/  LDG.E R6, desc[UR10][R14.64] ;  /* 0x0000000a0e067981 */ /* 0x000e68000c1e1900 */
[----:B------:R-:W2:Y:S01]  /*1640*/  LDG.E R8, desc[UR10][R16.64] ;  /* 0x0000000a10087981 */ /* 0x000ea2000c1e1900 */
[----:B------:R-:W-:Y:S02]  /*1650*/  IMAD.MOV.U32 R25, RZ, RZ, RZ ;  /* 0x000000ffff197224 */ /* 0x000fe400078e00ff */
[----:B-1----:R-:W-:Y:S01]  /*1660*/  IMAD.WIDE R10, R6, 0x4, R12 ;  /* 0x00000004060a7825 */ /* 0x002fe200078e020c */
[----:B------:R-:W-:Y:S02]  /*1670*/  SHF.R.S32.HI R7, RZ, 0x1f, R6 ;  /* 0x0000001fff077819 */ /* 0x000fe40000011406 */
[----:B--2---:R-:W-:Y:S01]  /*1680*/  SHF.R.S32.HI R9, RZ, 0x1f, R8 ;  /* 0x0000001fff097819 */ /* 0x004fe20000011408 */
[----:B------:R-:W-:-:S07]  /*1690*/  IMAD.WIDE R12, R8, 0x4, R12 ;  /* 0x00000004080c7825 */ /* 0x000fce00078e020c */
.L_x_62:
[----:B------:R-:W2:Y:S01]  /*16a0*/  LDG.E R19, desc[UR10][R10.64] ;  /* 0x0000000a0a137981 */ /* 0x000ea2000c1e1900 */
[----:B------:R-:W-:Y:S05]  /*16b0*/  YIELD ;  /* 0x0000000000007946 */ /* 0x000fea0003800000 */
[----:B------:R-:W-:Y:S01]  /*16c0*/  BSSY.RECONVERGENT B2, `(.L_x_47) ;  /* 0x0000012000027945 */ /* 0x000fe20003800200 */
[--C-:B------:R-:W-:Y:S02]  /*16d0*/  IMAD.MOV.U32 R14, RZ, RZ, R6.reuse ;  /* 0x000000ffff0e7224 */ /* 0x100fe400078e0006 */
[----:B------:R-:W-:Y:S02]  /*16e0*/  IMAD.MOV.U32 R15, RZ, RZ, R7 ;  /* 0x000000ffff0f7224 */ /* 0x000fe400078e0007 */
[----:B------:R-:W-:Y:S01]  /*16f0*/  IMAD.MOV.U32 R18, RZ, RZ, R6 ;  /* 0x000000ffff127224 */ /* 0x000fe200078e0006 */
[----:B--2---:R-:W-:-:S13]  /*1700*/  ISETP.NE.AND P0, PT, R19, R6, PT ;  /* 0x000000061300720c */ /* 0x004fda0003f05270 */
[----:B------:R-:W-:Y:S05]  /*1710*/  @!P0 BRA `(.L_x_48) ;  /* 0x0000000000308947 */ /* 0x000fea0003800000 */
[----:B------:R-:W0:Y:S01]  /*1720*/  LDC.64 R14, c[0x0][0x3a0] ;  /* 0x0000e800ff0e7b82 */ /* 0x000e220000000a00 */
[----:B------:R-:W-:Y:S01]  /*1730*/  BSSY.RECONVERGENT B3, `(.L_x_49) ;  /* 0x0000008000037945 */ /* 0x000fe20003800200 */
[----:B------:R-:W-:-:S07]  /*1740*/  MOV R21, R19 ;  /* 0x0000001300157202 */ /* 0x000fce0000000f00 */
.L_x_50:
[----:B0-----:R-:W-:-:S06]  /*1750*/  IMAD.WIDE R16, R21, 0x4, R14 ;  /* 0x0000000415107825 */ /* 0x001fcc00078e020e */
[----:B------:R-:W2:Y:S01]  /*1760*/  LDG.E R16, desc[UR10][R16.64] ;  /* 0x0000000a10107981 */ /* 0x000ea2000c1e1900 */
[----:B------:R-:W-:Y:S01]  /*1770*/  IMAD.MOV.U32 R18, RZ, RZ, R21 ;  /* 0x000000ffff127224 */ /* 0x000fe200078e0015 */
[----:B--2---:R-:W-:Y:S01]  /*1780*/  ISETP.NE.AND P0, PT, R16, R21, PT ;  /* 0x000000151000720c */ /* 0x004fe20003f05270 */
[----:B------:R-:W-:-:S12]  /*1790*/  IMAD.MOV.U32 R21, RZ, RZ, R16 ;  /* 0x000000ffff157224 */ /* 0x000fd800078e0010 */
[----:B------:R-:W-:Y:S05]  /*17a0*/  @P0 BRA `(.L_x_50) ;  /* 0xfffffffc00e80947 */ /* 0x000fea000383ffff */
[----:B------:R-:W-:Y:S05]  /*17b0*/  BSYNC.RECONVERGENT B3 ;  /* 0x0000000000037941 */ /* 0x000fea0003800200 */
.L_x_49:
[--C-:B------:R-:W-:Y:S01]  /*17c0*/  SHF.R.S32.HI R15, RZ, 0x1f, R18.reuse ;  /* 0x0000001fff0f7819 */ /* 0x100fe20000011412 */
[----:B------:R-:W-:-:S07]  /*17d0*/  IMAD.MOV.U32 R14, RZ, RZ, R18 ;  /* 0x000000ffff0e7224 */ /* 0x000fce00078e0012 */
.L_x_48:
[----:B------:R-:W-:Y:S05]  /*17e0*/  BSYNC.RECONVERGENT B2 ;  /* 0x0000000000027941 */ /* 0x000fea0003800200 */
.L_x_47:
[----:B------:R-:W-:Y:S01]  /*17f0*/  ISETP.NE.AND P0, PT, R19, R18, PT ;  /* 0x000000121300720c */ /* 0x000fe20003f05270 */
[----:B------:R-:W-:-:S12]  /*1800*/  BSSY.RECONVERGENT B2, `(.L_x_51) ;  /* 0x000000a000027945 */ /* 0x000fd80003800200 */
[----:B------:R-:W-:Y:S05]  /*1810*/  @!P0 BRA `(.L_x_52) ;  /* 0x0000000000208947 */ /* 0x000fea0003800000 */
[----:B------:R-:W0:Y:S01]  /*1820*/  LDC.64 R16, c[0x0][0x3a0] ;  /* 0x0000e800ff107b82 */ /* 0x000e220000000a00 */
[----:B------:R-:W-:Y:S02]  /*1830*/  IMAD.MOV.U32 R20, RZ, RZ, R10 ;  /* 0x000000ffff147224 */ /* 0x000fe400078e000a */
[----:B------:R-:W-:-:S07]  /*1840*/  IMAD.MOV.U32 R21, RZ, RZ, R11 ;  /* 0x000000ffff157224 */ /* 0x000fce00078e000b */
.L_x_53:
[----:B------:R0:W-:Y:S02]  /*1850*/  STG.E desc[UR10][R20.64], R18 ;  /* 0x0000001214007986 */ /* 0x0001e4000c10190a */
[----:B0-----:R-:W-:-:S05]  /*1860*/  IMAD.WIDE R20, R19, 0x4, R16 ;  /* 0x0000000413147825 */ /* 0x001fca00078e0210 */
[----:B------:R-:W2:Y:S02]  /*1870*/  LDG.E R19, desc[UR10][R20.64] ;  /* 0x0000000a14137981 */ /* 0x000ea4000c1e1900 */
[----:B--2---:R-:W-:-:S13]  /*1880*/  ISETP.NE.AND P0, PT, R19, R18, PT ;  /* 0x000000121300720c */ /* 0x004fda0003f05270 */
[----:B------:R-:W-:Y:S05]  /*1890*/  @P0 BRA `(.L_x_53) ;  /* 0xfffffffc00ec0947 */ /* 0x000fea000383ffff */
.L_x_52:
[----:B------:R-:W-:Y:S05]  /*18a0*/  BSYNC.RECONVERGENT B2 ;  /* 0x0000000000027941 */ /* 0x000fea0003800200 */
.L_x_51:
[----:B------:R-:W2:Y:S01]  /*18b0*/  LDG.E R22, desc[UR10][R12.64] ;  /* 0x0000000a0c167981 */ /* 0x000ea2000c1e1900 */
[----:B------:R-:W-:Y:S01]  /*18c0*/  BSSY.RECONVERGENT B2, `(.L_x_54) ;  /* 0x0000013000027945 */ /* 0x000fe20003800200 */
[-C--:B------:R-:W-:Y:S01]  /*18d0*/  MOV R16, R8.reuse ;  /* 0x0000000800107202 */ /* 0x080fe20000000f00 */
[----:B------:R-:W-:Y:S02]  /*18e0*/  IMAD.MOV.U32 R17, RZ, RZ, R9 ;  /* 0x000000ffff117224 */ /* 0x000fe400078e0009 */
[----:B------:R-:W-:Y:S01]  /*18f0*/  IMAD.MOV.U32 R19, RZ, RZ, R8 ;  /* 0x000000ffff137224 */ /* 0x000fe200078e0008 */
[----:B--2---:R-:W-:-:S13]  /*1900*/  ISETP.NE.AND P0, PT, R22, R8, PT ;  /* 0x000000081600720c */ /* 0x004fda0003f05270 */
[----:B------:R-:W-:Y:S05]  /*1910*/  @!P0 BRA `(.L_x_55) ;  /* 0x0000000000348947 */ /* 0x000fea0003800000 */
[----:B------:R-:W0:Y:S01]  /*1920*/  LDC.64 R16, c[0x0][0x3a0] ;  /* 0x0000e800ff107b82 */ /* 0x000e220000000a00 */
[----:B------:R-:W-:Y:S01]  /*1930*/  BSSY.RECONVERGENT B3, `(.L_x_56) ;  /* 0x0000008000037945 */ /* 0x000fe20003800200 */
[----:B------:R-:W-:-:S07]  /*1940*/  IMAD.MOV.U32 R19, RZ, RZ, R22 ;  /* 0x000000ffff137224 */ /* 0x000fce00078e0016 */
.L_x_57:
[----:B0-----:R-:W-:-:S06]  /*1950*/  IMAD.WIDE R20, R19, 0x4, R16 ;  /* 0x0000000413147825 */ /* 0x001fcc00078e0210 */
[----:B------:R-:W2:Y:S01]  /*1960*/  LDG.E R20, desc[UR10][R20.64] ;  /* 0x0000000a14147981 */ /* 0x000ea2000c1e1900 */
[----:B------:R-:W-:Y:S01]  /*1970*/  IMAD.MOV.U32 R23, RZ, RZ, R19 ;  /* 0x000000ffff177224 */ /* 0x000fe200078e0013 */
[----:B--2---:R-:W-:Y:S01]  /*1980*/  ISETP.NE.AND P0, PT, R20, R19, PT ;  /* 0x000000131400720c */ /* 0x004fe20003f05270 */
[----:B------:R-:W-:-:S12]  /*1990*/  IMAD.MOV.U32 R19, RZ, RZ, R20 ;  /* 0x000000ffff137224 */ /* 0x000fd800078e0014 */
[----:B------:R-:W-:Y:S05]  /*19a0*/  @P0 BRA `(.L_x_57) ;  /* 0xfffffffc00e80947 */ /* 0x000fea000383ffff */
[----:B------:R-:W-:Y:S05]  /*19b0*/  BSYNC.RECONVERGENT B3 ;  /* 0x0000000000037941 */ /* 0x000fea0003800200 */
.L_x_56:
[--C-:B------:R-:W-:Y:S01]  /*19c0*/  SHF.R.S32.HI R17, RZ, 0x1f, R23.reuse ;  /* 0x0000001fff117819 */ /* 0x100fe20000011417 */
[----:B------:R-:W-:Y:S01]  /*19d0*/  IMAD.MOV.U32 R16, RZ, RZ, R23 ;  /* 0x000000ffff107224 */ /* 0x000fe200078e0017 */
[----:B------:R-:W-:-:S07]  /*19e0*/  MOV R19, R23 ;  /* 0x0000001700137202 */ /* 0x000fce0000000f00 */
.L_x_55:
[----:B------:R-:W-:Y:S05]  /*19f0*/  BSYNC.RECONVERGENT B2 ;  /* 0x0000000000027941 */ /* 0x000fea0003800200 */
.L_x_54:
[-C--:B------:R-:W-:Y:S01]  /*1a00*/  ISETP.NE.AND P0, PT, R22, R19.reuse, PT ;  /* 0x000000131600720c */ /* 0x080fe20003f05270 */
[----:B------:R-:W-:Y:S01]  /*1a10*/  BSSY.RECONVERGENT B2, `(.L_x_58) ;  /* 0x000000b000027945 */ /* 0x000fe20003800200 */
[----:B------:R-:W-:-:S11]  /*1a20*/  ISETP.NE.AND P2, PT, R18, R19, PT ;  /* 0x000000131200720c */ /* 0x000fd60003f45270 */
[----:B------:R-:W-:Y:S05]  /*1a30*/  @!P0 BRA `(.L_x_59) ;  /* 0x0000000000208947 */ /* 0x000fea0003800000 */
[----:B------:R-:W-:Y:S02]  /*1a40*/  IMAD.MOV.U32 R26, RZ, RZ, R12 ;  /* 0x000000ffff1a7224 */ /* 0x000fe400078e000c */
[----:B------:R-:W-:-:S07]  /*1a50*/  IMAD.MOV.U32 R27, RZ, RZ, R13 ;  /* 0x000000ffff1b7224 */ /* 0x000fce00078e000d */
.L_x_60:
[----:B------:R-:W0:Y:S01]  /*1a60*/  LDC.64 R20, c[0x0][0x3a0] ;  /* 0x0000e800ff147b82 */ /* 0x000e220000000a00 */
[----:B------:R0:W-:Y:S02]  /*1a70*/  STG.E desc[UR10][R26.64], R19 ;  /* 0x000000131a007986 */ /* 0x0001e4000c10190a */
[----:B0-----:R-:W-:-:S05]  /*1a80*/  IMAD.WIDE R26, R22, 0x4, R20 ;  /* 0x00000004161a7825 */ /* 0x001fca00078e0214 */
[----:B------:R-:W2:Y:S02]  /*1a90*/  LDG.E R22, desc[UR10][R26.64] ;  /* 0x0000000a1a167981 */ /* 0x000ea4000c1e1900 */
[----:B--2---:R-:W-:-:S13]  /*1aa0*/  ISETP.NE.AND P0, PT, R22, R19, PT ;  /* 0x000000131600720c */ /* 0x004fda0003f05270 */
[----:B------:R-:W-:Y:S05]  /*1ab0*/  @P0 BRA `(.L_x_60) ;  /* 0xfffffffc00e80947 */ /* 0x000fea000383ffff */
.L_x_59:
[----:B------:R-:W-:Y:S05]  /*1ac0*/  BSYNC.RECONVERGENT B2 ;  /* 0x0000000000027941 */ /* 0x000fea0003800200 */
.L_x_58:
[----:B------:R-:W-:Y:S05]  /*1ad0*/  @!P2 BRA `(.L_x_43) ;  /* 0x0000000000d8a947 */ /* 0x000fea0003800000 */
[----:B------:R-:W0:Y:S02]  /*1ae0*/  LDCU.64 UR14, c[0x0][0x3a8] ;  /* 0x00007500ff0e77ac */ /* 0x000e240008000a00 */
[----:B0-----:R-:W-:Y:S02]  /*1af0*/  LEA R22, P2, R16, UR14, 0x2 ;  /* 0x0000000e10167c11 */ /* 0x001fe4000f8410ff */
[----:B------:R-:W-:Y:S02]  /*1b00*/  LEA R20, P0, R14, UR14, 0x2 ;  /* 0x0000000e0e147c11 */ /* 0x000fe4000f8010ff */
[----:B------:R-:W-:Y:S02]  /*1b10*/  LEA.HI.X R23, R16, UR15, R17, 0x2, P2 ;  /* 0x0000000f10177c11 */ /* 0x000fe400090f1411 */
[----:B------:R-:W-:Y:S02]  /*1b20*/  LEA.HI.X R21, R14, UR15, R15, 0x2, P0 ;  /* 0x0000000f0e157c11 */ /* 0x000fe400080f140f */
[----:B------:R-:W0:Y:S02]  /*1b30*/  LDC.64 R14, c[0x0][0x3a0] ;  /* 0x0000e800ff0e7b82 */ /* 0x000e240000000a00 */
[----:B------:R-:W2:Y:S04]  /*1b40*/  LDG.E R23, desc[UR10][R22.64] ;  /* 0x0000000a16177981 */ /* 0x000ea8000c1e1900 */
[----:B------:R-:W2:Y:S02]  /*1b50*/  LDG.E R20, desc[UR10][R20.64] ;  /* 0x0000000a14147981 */ /* 0x000ea4000c1e1900 */
[----:B--2---:R-:W-:-:S04]  /*1b60*/  ISETP.GE.AND P0, PT, R20, R23, PT ;  /* 0x000000171400720c */ /* 0x004fc80003f06270 */
[----:B------:R-:W-:-:S09]  /*1b70*/  ISETP.GT.OR P3, PT, R20, R23, !P0 ;  /* 0x000000171400720c */ /* 0x000fd20004764670 */
[----:B------:R-:W-:Y:S02]  /*1b80*/  @P0 VIMNMX R17, PT, PT, R18, R19, PT ;  /* 0x0000001312110248 */ /* 0x000fe40003fe0100 */
[----:B------:R-:W-:Y:S02]  /*1b90*/  @P0 ISETP.GT.AND P2, PT, R20, R23, PT ;  /* 0x000000171400020c */ /* 0x000fe40003f44270 */
[C---:B------:R-:W-:Y:S02]  /*1ba0*/  @!P3 VIMNMX R19, PT, PT, R18.reuse, R19, !PT ;  /* 0x000000131213b248 */ /* 0x040fe40007fe0100 */
[----:B------:R-:W-:-:S03]  /*1bb0*/  @P0 SEL R17, R18, R17, P2 ;  /* 0x0000001112110207 */ /* 0x000fc60001000000 */
[----:B------:R-:W-:Y:S02]  /*1bc0*/  @P0 IMAD.MOV.U32 R18, RZ, RZ, R19 ;  /* 0x000000ffff120224 */ /* 0x000fe400078e0013 */
[----:B------:R-:W-:Y:S02]  /*1bd0*/  @P0 IMAD.MOV.U32 R19, RZ, RZ, R17 ;  /* 0x000000ffff130224 */ /* 0x000fe400078e0011 */
[----:B0-----:R-:W-:-:S06]  /*1be0*/  IMAD.WIDE R14, R18, 0x4, R14 ;  /* 0x00000004120e7825 */ /* 0x001fcc00078e020e */
[----:B------:R-:W2:Y:S01]  /*1bf0*/  ATOMG.E.CAS.STRONG.GPU PT, R15, [R14], R18, R19 ;  /* 0x000000120e0f73a9 */ /* 0x000ea200001ee113 */
[----:B------:R-:W-:Y:S02]  /*1c00*/  ISETP.GT.OR P0, PT, R20, R23, !P0 ;  /* 0x000000171400720c */ /* 0x000fe40004704670 */
[----:B--2---:R-:W-:-:S13]  /*1c10*/  ISETP.NE.AND P2, PT, R15, R18, PT ;  /* 0x000000120f00720c */ /* 0x004fda0003f45270 */
[----:B------:R-:W-:Y:S05]  /*1c20*/  @!P2 BRA `(.L_x_61) ;  /* 0x000000000010a947 */ /* 0x000fea0003800000 */
[----:B------:R-:W-:-:S04]  /*1c30*/  IADD3 R25, PT, PT, R25, 0x1, RZ ;  /* 0x0000000119197810 */ /* 0x000fc80007ffe0ff */
[----:B------:R-:W-:-:S13]  /*1c40*/  ISETP.NE.AND P0, PT, R25, 0x40, PT ;  /* 0x000000401900780c */ /* 0x000fda0003f05270 */
[----:B------:R-:W-:Y:S05]  /*1c50*/  @!P0 BRA `(.L_x_43) ;  /* 0x0000000000788947 */ /* 0x000fea0003800000 */
[----:B------:R-:W-:Y:S05]  /*1c60*/  BRA `(.L_x_62) ;  /* 0xfffffff8008c7947 */ /* 0x000fea000383ffff */
.L_x_61:
[----:B------:R-:W-:Y:S04]  /*1c70*/  BSSY.RECONVERGENT B2, `(.L_x_63) ;  /* 0x0000006000027945 */ /* 0x000fe80003800200 */
[----:B------:R-:W-:Y:S05]  /*1c80*/  @P0 BRA `(.L_x_64) ;  /* 0x0000000000100947 */ /* 0x000fea0003800000 */
[----:B------:R-:W0:Y:S01]  /*1c90*/  LDC.64 R6, c[0x0][0x3a8] ;  /* 0x0000ea00ff067b82 */ /* 0x000e220000000a00 */
[----:B------:R-:W-:Y:S02]  /*1ca0*/  IMAD.MOV.U32 R9, RZ, RZ, 0x1 ;  /* 0x00000001ff097424 */ /* 0x000fe400078e00ff */
[----:B0-----:R-:W-:-:S05]  /*1cb0*/  IMAD.WIDE R6, R19, 0x4, R6 ;  /* 0x0000000413067825 */ /* 0x001fca00078e0206 */
[----:B------:R0:W-:Y:S02]  /*1cc0*/  REDG.E.ADD.STRONG.GPU desc[UR10][R6.64], R9 ;  /* 0x000000090600798e */ /* 0x0001e4000c12e10a */
.L_x_64:
[----:B------:R-:W-:Y:S05]  /*1cd0*/  BSYNC.RECONVERGENT B2 ;  /* 0x0000000000027941 */ /* 0x000fea0003800200 */
.L_x_63:
[----:B------:R-:W1:Y:S01]  /*1ce0*/  LDCU.64 UR14, c[0x0][0x398] ;  /* 0x00007300ff0e77ac */ /* 0x000e620008000a00 */
[----:B------:R-:W-:-:S04]  /*1cf0*/  SHF.R.S64 R8, RZ, 0x1d, R24 ;  /* 0x0000001dff087819 */ /* 0x000fc80000001018 */
[----:B-1----:R-:W-:-:S04]  /*1d00*/  IADD3 R8, P0, PT, R8, UR14, RZ ;  /* 0x0000000e08087c10 */ /* 0x002fc8000ff1e0ff */
[----:B0-----:R-:W-:-:S06]  /*1d10*/  LEA.HI.X.SX32 R9, R24, UR15, 0x3, P0 ;  /* 0x0000000f18097c11 */ /* 0x001fcc00080f1eff */
[----:B------:R-:W2:Y:S02]  /*1d20*/  LDG.E.64 R8, desc[UR10][R8.64] ;  /* 0x0000000a08087981 */ /* 0x000ea4000c1e1b00 */
[----:B--2---:R-:W-:-:S04]  /*1d30*/  IMAD.WIDE.U32 R6, R9, 0x12a28fe5, RZ ;  /* 0x12a28fe509067825 */ /* 0x004fc800078e00ff */
[----:B------:R-:W-:-:S04]  /*1d40*/  IMAD.WIDE.U32 R10, P0, R8, -0x768fa0cf, R6 ;  /* 0x89705f31080a7825 */ /* 0x000fc80007800006 */
[----:B------:R-:W-:-:S04]  /*1d50*/  IMAD.WIDE.U32 R6, R8, 0x12a28fe5, RZ ;  /* 0x12a28fe508067825 */ /* 0x000fc800078e00ff */
[----:B------:R-:W-:Y:S01]  /*1d60*/  IMAD.X R13, RZ, RZ, RZ, P0 ;  /* 0x000000ffff0d7224 */ /* 0x000fe200000e06ff */
[----:B------:R-:W-:Y:S01]  /*1d70*/  IADD3 RZ, P0, PT, R7, R10, RZ ;  /* 0x0000000a07ff7210 */ /* 0x000fe20007f1e0ff */
[----:B------:R-:W-:Y:S01]  /*1d80*/  IMAD.MOV.U32 R12, RZ, RZ, R11 ;  /* 0x000000ffff0c7224 */ /* 0x000fe200078e000b */
[----:B------:R-:W0:Y:S03]  /*1d90*/  LDC.64 R6, c[0x0][0x3c0] ;  /* 0x0000f000ff067b82 */ /* 0x000e260000000a00 */
[----:B------:R-:W-:-:S05]  /*1da0*/  IMAD.WIDE.U32.X R12, R9, -0x768fa0cf, R12, P0 ;  /* 0x89705f31090c7825 */ /* 0x000fca00000e040c */
[----:B------:R-:W1:Y:S01]  /*1db0*/  LDC.64 R10, c[0x0][0x3b8] ;  /* 0x0000ee00ff0a7b82 */ /* 0x000e620000000a00 */
[--C-:B------:R-:W-:Y:S02]  /*1dc0*/  SHF.R.U64 R15, R12, 0x1d, R13.reuse ;  /* 0x0000001d0c0f7819 */ /* 0x100fe4000000120d */
[----:B------:R-:W-:Y:S01]  /*1dd0*/  SHF.R.U32.HI R12, RZ, 0x1d, R13 ;  /* 0x0000001dff0c7819 */ /* 0x000fe2000001160d */
[----:B------:R-:W-:Y:S02]  /*1de0*/  IMAD.MOV.U32 R13, RZ, RZ, 0x1 ;  /* 0x00000001ff0d7424 */ /* 0x000fe400078e00ff */
[----:B------:R-:W-:-:S04]  /*1df0*/  IMAD.WIDE.U32 R8, R15, -0x3b9aca07, R8 ;  /* 0xc46535f90f087825 */ /* 0x000fc800078e0008 */
[----:B------:R-:W-:-:S05]  /*1e00*/  IMAD R12, R12, -0x3b9aca07, RZ ;  /* 0xc46535f90c0c7824 */ /* 0x000fca00078e02ff */
[----:B------:R-:W-:-:S05]  /*1e10*/  IADD3 R9, PT, PT, R9, -R15, R12 ;  /* 0x8000000f09097210 */ /* 0x000fca0007ffe00c */
[----:B0-----:R2:W-:Y:S04]  /*1e20*/  REDG.E.ADD.64.STRONG.GPU desc[UR10][R6.64], R8 ;  /* 0x000000080600798e */ /* 0x0015e8000c12e50a */
[----:B-1----:R2:W5:Y:S02]  /*1e30*/  ATOMG.E.EXCH.STRONG.GPU PT, RZ, desc[UR10][R10.64], R13 ;  /* 0x8000000d0aff79a8 */ /* 0x002564000c1ef10a */
.L_x_43:
[----:B------:R-:W-:Y:S05]  /*1e40*/  BSYNC B0 ;  /* 0x0000000000007941 */ /* 0x000fea0003800000 */
.L_x_42:
[----:B------:R-:W-:Y:S05]  /*1e50*/  @!P1 BRA `(.L_x_65) ;  /* 0xfffffff4003c9947 */ /* 0x000fea000383ffff */
.L_x_41:
[----:B------:R-:W-:Y:S05]  /*1e60*/  BSYNC B1 ;  /* 0x0000000000017941 */ /* 0x000fea0003800000 */
.L_x_40:
[----:B------:R-:W-:-:S04]  /*1e70*/  UISETP.NE.U32.AND UP0, UPT, UR12, URZ, UPT ;  /* 0x000000ff0c00728c */ /* 0x000fc8000bf05070 */
[----:B------:R-:W-:-:S09]  /*1e80*/  UISETP.NE.AND.EX UP0, UPT, UR8, URZ, UPT, UP0 ;  /* 0x000000ff0800728c */ /* 0x000fd2000bf05300 */
[----:B------:R-:W-:Y:S05]  /*1e90*/  BRA.U !UP0, `(.L_x_66) ;  /* 0x0000000508087547 */ /* 0x000fea000b800000 */
[----:B------:R-:W-:Y:S01]  /*1ea0*/  UMOV UR4, 0xffffffff ;  /* 0xffffffff00047882 */ /* 0x000fe20000000000 */
[----:B------:R-:W-:Y:S01]  /*1eb0*/  ISETP.NE.AND P0, PT, R4, RZ, PT ;  /* 0x000000ff0400720c */ /* 0x000fe20003f05270 */
[----:B--2---:R-:W-:Y:S01]  /*1ec0*/  IMAD.U32 R7, RZ, RZ, UR8 ;  /* 0x00000008ff077e24 */ /* 0x004fe2000f8e00ff */
[----:B------:R-:W-:Y:S01]  /*1ed0*/  MOV R6, UR12 ;  /* 0x0000000c00067c02 */ /* 0x000fe20008000f00 */
[----:B------:R-:W-:Y:S10]  /*1ee0*/  BRA.DIV UR4, `(.L_x_67) ;  /* 0x0000000a04047947 */ /* 0x000ff4000b800000 */
[----:B------:R-:W-:Y:S06]  /*1ef0*/  BAR.SYNC.DEFER_BLOCKING 0x0 ;  /* 0x0000000000007b1d */ /* 0x000fec0000010000 */
.L_x_95:
        /* <DEDUP_REMOVED lines=17> */
.L_x_70:
[----:B------:R-:W2:Y:S04]  /*2010*/  LD.E.STRONG.GPU R8, desc[UR10][R6.64+0x4] ;  /* 0x0000040a06087980 */ /* 0x000ea8000c10f900 */
[----:B--2---:R-:W-:Y:S01]  /*2020*/  CCTL.IVALL ;  /* 0x00000000ff00798f */ /* 0x004fe20002000000 */
[----:B------:R-:W-:Y:S05]  /*2030*/  YIELD ;  /* 0x0000000000007946 */ /* 0x000fea0003800000 */
[----:B------:R-:W-:-:S04]  /*2040*/  LOP3.LUT R8, R8, R5, RZ, 0x3c, !PT ;  /* 0x0000000508087212 */ /* 0x000fc800078e3cff */
[----:B------:R-:W-:-:S13]  /*2050*/  ISETP.GT.AND P1, PT, R8, -0x1, PT ;  /* 0xffffffff0800780c */ /* 0x000fda0003f24270 */
[----:B------:R-:W-:Y:S05]  /*2060*/  @P1 BRA `(.L_x_70) ;  /* 0xfffffffc00e81947 */ /* 0x000fea000383ffff */
.L_x_69:
[----:B------:R-:W-:Y:S05]  /*2070*/  BSYNC B0 ;  /* 0x0000000000007941 */ /* 0x000fea0003800000 */
.L_x_68:
[----:B------:R-:W-:-:S03]  /*2080*/  UMOV UR4, 0xffffffff ;  /* 0xffffffff00047882 */ /* 0x000fc60000000000 */
[----:B------:R-:W-:Y:S05]  /*2090*/  BRA.DIV UR4, `(.L_x_71) ;  /* 0x0000000604c47947 */ /* 0x000fea000b800000 */
[----:B0-----:R-:W0:Y:S08]  /*20a0*/  LDC.64 R8, c[0x0][0x3b8] ;  /* 0x0000ee00ff087b82 */ /* 0x001e300000000a00 */
[----:B------:R-:W-:Y:S06]  /*20b0*/  BAR.SYNC.DEFER_BLOCKING 0x0 ;  /* 0x0000000000007b1d */ /* 0x000fec0000010000 */
[----:B0-----:R-:W2:Y:S02]  /*20c0*/  LDG.E R8, desc[UR10][R8.64] ;  /* 0x0000000a08087981 */ /* 0x001ea4000c1e1900 */
[----:B--2---:R-:W-:-:S13]  /*20d0*/  ISETP.NE.AND P1, PT, R8, RZ, PT ;  /* 0x000000ff0800720c */ /* 0x004fda0003f25270 */
[----:B------:R-:W-:Y:S05]  /*20e0*/  @!P1 EXIT ;  /* 0x000000000000994d */ /* 0x000fea0003800000 */
[----:B------:R-:W-:Y:S06]  /*20f0*/  BAR.SYNC.DEFER_BLOCKING 0x0 ;  /* 0x0000000000007b1d */ /* 0x000fec0000010000 */
.L_x_100:
[----:B------:R-:W-:Y:S04]  /*2100*/  BSSY B0, `(.L_x_72) ;  /* 0x0000017000007945 */ /* 0x000fe80003800000 */
[----:B------:R-:W-:Y:S05]  /*2110*/  @P0 BRA `(.L_x_73) ;  /* 0x0000000000540947 */ /* 0x000fea0003800000 */
[----:B------:R-:W0:Y:S01]  /*2120*/  S2R R9, SR_LANEID ;  /* 0x0000000000097919 */ /* 0x000e220000000000 */
        /* <DEDUP_REMOVED lines=14> */
.L_x_74:
[----:B------:R-:W2:Y:S04]  /*2210*/  LD.E.STRONG.GPU R8, desc[UR10][R6.64+0x4] ;  /* 0x0000040a06087980 */ /* 0x000ea8000c10f900 */
[----:B--2---:R-:W-:Y:S01]  /*2220*/  CCTL.IVALL ;  /* 0x00000000ff00798f */ /* 0x004fe20002000000 */
[----:B------:R-:W-:Y:S05]  /*2230*/  YIELD ;  /* 0x0000000000007946 */ /* 0x000fea0003800000 */
[----:B------:R-:W-:-:S04]  /*2240*/  LOP3.LUT R8, R8, R5, RZ, 0x3c, !PT ;  /* 0x0000000508087212 */ /* 0x000fc800078e3cff */
[----:B------:R-:W-:-:S13]  /*2250*/  ISETP.GT.AND P0, PT, R8, -0x1, PT ;  /* 0xffffffff0800780c */ /* 0x000fda0003f04270 */
[----:B------:R-:W-:Y:S05]  /*2260*/  @P0 BRA `(.L_x_74) ;  /* 0xfffffffc00e80947 */ /* 0x000fea000383ffff */
.L_x_73:
[----:B------:R-:W-:Y:S05]  /*2270*/  BSYNC B0 ;  /* 0x0000000000007941 */ /* 0x000fea0003800000 */
.L_x_72:
[----:B------:R-:W-:-:S03]  /*2280*/  UMOV UR4, 0xffffffff ;  /* 0xffffffff00047882 */ /* 0x000fc60000000000 */
[----:B------:R-:W-:Y:S05]  /*2290*/  BRA.DIV UR4, `(.L_x_75) ;  /* 0x0000000604a87947 */ /* 0x000fea000b800000 */
[----:B------:R-:W-:Y:S06]  /*22a0*/  BAR.SYNC.DEFER_BLOCKING 0x0 ;  /* 0x0000000000007b1d */ /* 0x000fec0000010000 */
[----:B------:R-:W-:Y:S05]  /*22b0*/  BRA `(.L_x_76) ;  /* 0xffffffe000347947 */ /* 0x000fea000383ffff */
.L_x_66:
[----:B------:R-:W-:Y:S05]  /*22c0*/  BPT.TRAP 0x1 ;  /* 0x000000040000795c */ /* 0x000fea0000300000 */
.L_x_34:
[----:B------:R-:W-:Y:S05]  /*22d0*/  BPT.TRAP 0x1 ;  /* 0x000000040000795c */ /* 0x000fea0000300000 */
.L_x_5:
[----:B0-2--5:R-:W-:Y:S05]  /*22e0*/  BPT.TRAP 0x1 ;  /* 0x000000040000795c */ /* 0x025fea0000300000 */
.L_x_6:
[----:B------:R-:W-:Y:S01]  /*22f0*/  BSSY B0, `(.L_x_77) ;  /* 0x0000009000007945 */ /* 0x000fe20003800000 */
[----:B-1-3--:R-:W-:Y:S01]  /*2300*/  CS2R R10, SRZ ;  /* 0x00000000000a7805 */ /* 0x00afe2000001ff00 */
[----:B------:R-:W-:-:S07]  /*2310*/  IMAD.MOV.U32 R5, RZ, RZ, -0x1 ;  /* 0xffffffffff057424 */ /* 0x000fce00078e00ff */
[----:B0-----:R-:W-:Y:S05]  /*2320*/  WARPSYNC.COLLECTIVE.ALL `(.L_x_78) ;  /* 0x0000000000147948 */ /* 0x001fea0003c00000 */
[----:B------:R-:W-:-:S04]  /*2330*/  SHF.L.U32 R11, R11, 0x10, RZ ;  /* 0x000000100b0b7819 */ /* 0x000fc800000006ff */
[----:B------:R-:W-:-:S05]  /*2340*/  LOP3.LUT R11, R11, 0xf, R10, 0xf8, !PT ;  /* 0x0000000f0b0b7812 */ /* 0x000fca00078ef80a */
[----:B------:R1:W-:Y:S02]  /*2350*/  BAR.SYNC.DEFER_BLOCKING R11, R11 ;  /* 0x0000000b0000731d */ /* 0x0003e40000010000 */
[----:B-1----:R-:W-:-:S04]  /*2360*/  SHF.R.U32 R11, R11, 0x10, RZ ;  /* 0x000000100b0b7819 */ /* 0x002fc800000016ff */
[----:B0-----:R-:W-:Y:S05]  /*2370*/  ENDCOLLECTIVE ;  /* 0x000000000000791b */ /* 0x001fea0003800000 */
.L_x_78:
[----:B------:R-:W-:Y:S05]  /*2380*/  BSYNC B0 ;  /* 0x0000000000007941 */ /* 0x000fea0003800000 */
.L_x_77:
[----:B------:R-:W-:Y:S05]  /*2390*/  BRA `(.L_x_79) ;  /* 0xffffffe000dc7947 */ /* 0x000fea000383ffff */
.L_x_10:
[----:B01-3--:R-:W0:Y:S01]  /*23a0*/  @!P2 LDC.64 R8, c[0x0][0x3b8] ;  /* 0x0000ee00ff08ab82 */ /* 0x00be220000000a00 */
[----:B------:R-:W-:Y:S01]  /*23b0*/  BSSY B0, `(.L_x_80) ;  /* 0x0000009000007945 */ /* 0x000fe20003800000 */
[----:B------:R-:W-:Y:S01]  /*23c0*/  CS2R R10, SRZ ;  /* 0x00000000000a7805 */ /* 0x000fe2000001ff00 */
[----:B------:R-:W-:-:S07]  /*23d0*/  IMAD.MOV.U32 R5, RZ, RZ, -0x1 ;  /* 0xffffffffff057424 */ /* 0x000fce00078e00ff */
[----:B0-----:R-:W-:Y:S05]  /*23e0*/  WARPSYNC.COLLECTIVE.ALL `(.L_x_81) ;  /* 0x0000000000147948 */ /* 0x001fea0003c00000 */
[----:B------:R-:W-:-:S04]  /*23f0*/  SHF.L.U32 R11, R11, 0x10, RZ ;  /* 0x000000100b0b7819 */ /* 0x000fc800000006ff */
[----:B------:R-:W-:-:S05]  /*2400*/  LOP3.LUT R11, R11, 0xf, R10, 0xf8, !PT ;  /* 0x0000000f0b0b7812 */ /* 0x000fca00078ef80a */
[----:B------:R1:W-:Y:S02]  /*2410*/  BAR.SYNC.DEFER_BLOCKING R11, R11 ;  /* 0x0000000b0000731d */ /* 0x0003e40000010000 */
[----:B-1----:R-:W-:-:S04]  /*2420*/  SHF.R.U32 R11, R11, 0x10, RZ ;  /* 0x000000100b0b7819 */ /* 0x002fc800000016ff */
[----:B0-----:R-:W-:Y:S05]  /*2430*/  ENDCOLLECTIVE ;  /* 0x000000000000791b */ /* 0x001fea0003800000 */
.L_x_81:
[----:B------:R-:W-:Y:S05]  /*2440*/  BSYNC B0 ;  /* 0x0000000000007941 */ /* 0x000fea0003800000 */
.L_x_80:
[----:B------:R-:W-:Y:S01]  /*2450*/  CS2R R10, SRZ ;  /* 0x00000000000a7805 */ /* 0x000fe2000001ff00 */
[----:B------:R-:W-:Y:S01]  /*2460*/  IMAD.MOV.U32 R5, RZ, RZ, -0x1 ;  /* 0xffffffffff057424 */ /* 0x000fe200078e00ff */
[----:B------:R0:W-:Y:S06]  /*2470*/  @!P2 STG.E desc[UR10][R8.64], RZ ;  /* 0x000000ff0800a986 */ /* 0x0001ec000c10190a */
[----:B0-----:R-:W-:Y:S05]  /*2480*/  WARPSYNC.COLLECTIVE.ALL `(.L_x_82) ;  /* 0x0000000000147948 */ /* 0x001fea0003c00000 */
[----:B------:R-:W-:-:S04]  /*2490*/  SHF.L.U32 R11, R11, 0x10, RZ ;  /* 0x000000100b0b7819 */ /* 0x000fc800000006ff */
[----:B------:R-:W-:-:S05]  /*24a0*/  LOP3.LUT R11, R11, 0xf, R10, 0xf8, !PT ;  /* 0x0000000f0b0b7812 */ /* 0x000fca00078ef80a */
[----:B------:R1:W-:Y:S02]  /*24b0*/  BAR.SYNC.DEFER_BLOCKING R11, R11 ;  /* 0x0000000b0000731d */ /* 0x0003e40000010000 */
[----:B-1----:R-:W-:-:S04]  /*24c0*/  SHF.R.U32 R11, R11, 0x10, RZ ;  /* 0x000000100b0b7819 */ /* 0x002fc800000016ff */
[----:B0-----:R-:W-:Y:S05]  /*24d0*/  ENDCOLLECTIVE ;  /* 0x000000000000791b */ /* 0x001fea0003800000 */
.L_x_82:
[----:B------:R-:W-:Y:S05]  /*24e0*/  BRA `(.L_x_83) ;  /* 0xffffffe400047947 */ /* 0x000fea000383ffff */
.L_x_14:
[----:B------:R-:W-:Y:S01]  /*24f0*/  BSSY B0, `(.L_x_84) ;  /* 0x0000009000007945 */ /* 0x000fe20003800000 */
[----:B------:R-:W-:Y:S02]  /*2500*/  CS2R R10, SRZ ;  /* 0x00000000000a7805 */ /* 0x000fe4000001ff00 */
[----:B------:R-:W-:-:S07]  /*2510*/  MOV R5, 0xffffffff ;  /* 0xffffffff00057802 */ /* 0x000fce0000000f00 */
[----:B0-----:R-:W-:Y:S05]  /*2520*/  WARPSYNC.COLLECTIVE.ALL `(.L_x_85) ;  /* 0x0000000000147948 */ /* 0x001fea0003c00000 */
[----:B------:R-:W-:-:S04]  /*2530*/  SHF.L.U32 R11, R11, 0x10, RZ ;  /* 0x000000100b0b7819 */ /* 0x000fc800000006ff */
[----:B------:R-:W-:-:S05]  /*2540*/  LOP3.LUT R11, R11, 0xf, R10, 0xf8, !PT ;  /* 0x0000000f0b0b7812 */ /* 0x000fca00078ef80a */
[----:B------:R1:W-:Y:S02]  /*2550*/  BAR.SYNC.DEFER_BLOCKING R11, R11 ;  /* 0x0000000b0000731d */ /* 0x0003e40000010000 */
[----:B-1----:R-:W-:-:S04]  /*2560*/  SHF.R.U32 R11, R11, 0x10, RZ ;  /* 0x000000100b0b7819 */ /* 0x002fc800000016ff */
[----:B0-----:R-:W-:Y:S05]  /*2570*/  ENDCOLLECTIVE ;  /* 0x000000000000791b */ /* 0x001fea0003800000 */
.L_x_85:
[----:B------:R-:W-:Y:S05]  /*2580*/  BSYNC B0 ;  /* 0x0000000000007941 */ /* 0x000fea0003800000 */
.L_x_84:
[----:B------:R-:W-:Y:S05]  /*2590*/  BRA `(.L_x_86) ;  /* 0xffffffe4004c7947 */ /* 0x000fea000383ffff */
.L_x_35:
[----:B------:R-:W-:Y:S01]  /*25a0*/  BSSY B0, `(.L_x_87) ;  /* 0x0000009000007945 */ /* 0x000fe20003800000 */
[----:B0-----:R-:W-:Y:S01]  /*25b0*/  CS2R R10, SRZ ;  /* 0x00000000000a7805 */ /* 0x001fe2000001ff00 */
[----:B------:R-:W-:-:S07]  /*25c0*/  IMAD.MOV.U32 R5, RZ, RZ, -0x1 ;  /* 0xffffffffff057424 */ /* 0x000fce00078e00ff */
[----:B------:R-:W-:Y:S05]  /*25d0*/  WARPSYNC.COLLECTIVE.ALL `(.L_x_88) ;  /* 0x0000000000147948 */ /* 0x000fea0003c00000 */
[----:B------:R-:W-:-:S04]  /*25e0*/  SHF.L.U32 R11, R11, 0x10, RZ ;  /* 0x000000100b0b7819 */ /* 0x000fc800000006ff */
[----:B------:R-:W-:-:S05]  /*25f0*/  LOP3.LUT R11, R11, 0xf, R10, 0xf8, !PT ;  /* 0x0000000f0b0b7812 */ /* 0x000fca00078ef80a */
[----:B------:R0:W-:Y:S02]  /*2600*/  BAR.SYNC.DEFER_BLOCKING R11, R11 ;  /* 0x0000000b0000731d */ /* 0x0001e40000010000 */
[----:B0-----:R-:W-:-:S04]  /*2610*/  SHF.R.U32 R11, R11, 0x10, RZ ;  /* 0x000000100b0b7819 */ /* 0x001fc800000016ff */
[----:B------:R-:W-:Y:S05]  /*2620*/  ENDCOLLECTIVE ;  /* 0x000000000000791b */ /* 0x000fea0003800000 */
.L_x_88:
[----:B------:R-:W-:Y:S05]  /*2630*/  BSYNC B0 ;  /* 0x0000000000007941 */ /* 0x000fea0003800000 */
.L_x_87:
[----:B------:R-:W-:Y:S05]  /*2640*/  BRA `(.L_x_89) ;  /* 0xffffffe800c07947 */ /* 0x000fea000383ffff */
.L_x_39:
        /* <DEDUP_REMOVED lines=9> */
.L_x_91:
[----:B------:R-:W-:Y:S05]  /*26e0*/  BSYNC B0 ;  /* 0x0000000000007941 */ /* 0x000fea0003800000 */
.L_x_90:
[----:B------:R-:W-:Y:S05]  /*26f0*/  BRA `(.L_x_92) ;  /* 0xffffffec00087947 */ /* 0x000fea000383ffff */
.L_x_67:
[----:B------:R-:W-:Y:S01]  /*2700*/  BSSY B0, `(.L_x_93) ;  /* 0x0000009000007945 */ /* 0x000fe20003800000 */
[----:B0-----:R-:W-:Y:S01]  /*2710*/  CS2R R10, SRZ ;  /* 0x00000000000a7805 */ /* 0x001fe2000001ff00 */
[----:B------:R-:W-:-:S07]  /*2720*/  IMAD.MOV.U32 R5, RZ, RZ, -0x1 ;  /* 0xffffffffff057424 */ /* 0x000fce00078e00ff */
[----:B-----5:R-:W-:Y:S05]  /*2730*/  WARPSYNC.COLLECTIVE.ALL `(.L_x_94) ;  /* 0x0000000000147948 */ /* 0x020fea0003c00000 */
[----:B------:R-:W-:-:S04]  /*2740*/  SHF.L.U32 R11, R11, 0x10, RZ ;  /* 0x000000100b0b7819 */ /* 0x000fc800000006ff */
[----:B------:R-:W-:-:S05]  /*2750*/  LOP3.LUT R11, R11, 0xf, R10, 0xf8, !PT ;  /* 0x0000000f0b0b7812 */ /* 0x000fca00078ef80a */
[----:B------:R0:W-:Y:S02]  /*2760*/  BAR.SYNC.DEFER_BLOCKING R11, R11 ;  /* 0x0000000b0000731d */ /* 0x0001e40000010000 */
[----:B0-----:R-:W-:-:S04]  /*2770*/  SHF.R.U32 R11, R11, 0x10, RZ ;  /* 0x000000100b0b7819 */ /* 0x001fc800000016ff */
[----:B-----5:R-:W-:Y:S05]  /*2780*/  ENDCOLLECTIVE ;  /* 0x000000000000791b */ /* 0x020fea0003800000 */
.L_x_94:
[----:B------:R-:W-:Y:S05]  /*2790*/  BSYNC B0 ;  /* 0x0000000000007941 */ /* 0x000fea0003800000 */
.L_x_93:
[----:B------:R-:W-:Y:S05]  /*27a0*/  BRA `(.L_x_95) ;  /* 0xfffffff400d47947 */ /* 0x000fea000383ffff */
.L_x_71:
[----:B0-----:R-:W0:Y:S01]  /*27b0*/  LDC.64 R8, c[0x0][0x3b8] ;  /* 0x0000ee00ff087b82 */ /* 0x001e220000000a00 */
[----:B------:R-:W-:Y:S01]  /*27c0*/  BSSY B0, `(.L_x_96) ;  /* 0x0000009000007945 */ /* 0x000fe20003800000 */
[----:B------:R-:W-:Y:S01]  /*27d0*/  CS2R R10, SRZ ;  /* 0x00000000000a7805 */ /* 0x000fe2000001ff00 */
[----:B------:R-:W-:-:S07]  /*27e0*/  IMAD.MOV.U32 R5, RZ, RZ, -0x1 ;  /* 0xffffffffff057424 */ /* 0x000fce00078e00ff */
[----:B0----5:R-:W-:Y:S05]  /*27f0*/  WARPSYNC.COLLECTIVE.ALL `(.L_x_97) ;  /* 0x0000000000147948 */ /* 0x021fea0003c00000 */
[----:B------:R-:W-:-:S04]  /*2800*/  SHF.L.U32 R11, R11, 0x10, RZ ;  /* 0x000000100b0b7819 */ /* 0x000fc800000006ff */
[----:B------:R-:W-:-:S05]  /*2810*/  LOP3.LUT R11, R11, 0xf, R10, 0xf8, !PT ;  /* 0x0000000f0b0b7812 */ /* 0x000fca00078ef80a */
[----:B------:R1:W-:Y:S02]  /*2820*/  BAR.SYNC.DEFER_BLOCKING R11, R11 ;  /* 0x0000000b0000731d */ /* 0x0003e40000010000 */
[----:B-1----:R-:W-:-:S04]  /*2830*/  SHF.R.U32 R11, R11, 0x10, RZ ;  /* 0x000000100b0b7819 */ /* 0x002fc800000016ff */
[----:B0----5:R-:W-:Y:S05]  /*2840*/  ENDCOLLECTIVE ;  /* 0x000000000000791b */ /* 0x021fea0003800000 */
.L_x_97:
[----:B------:R-:W-:Y:S05]  /*2850*/  BSYNC B0 ;  /* 0x0000000000007941 */ /* 0x000fea0003800000 */
.L_x_96:
[----:B------:R-:W2:Y:S02]  /*2860*/  LDG.E R8, desc[UR10][R8.64] ;  /* 0x0000000a08087981 */ /* 0x000ea4000c1e1900 */
[----:B--2---:R-:W-:-:S13]  /*2870*/  ISETP.NE.AND P1, PT, R8, RZ, PT ;  /* 0x000000ff0800720c */ /* 0x004fda0003f25270 */
[----:B------:R-:W-:Y:S05]  /*2880*/  @!P1 EXIT ;  /* 0x000000000000994d */ /* 0x000fea0003800000 */
[----:B------:R-:W-:Y:S01]  /*2890*/  BSSY B0, `(.L_x_98) ;  /* 0x0000009000007945 */ /* 0x000fe20003800000 */
[----:B------:R-:W-:Y:S02]  /*28a0*/  CS2R R10, SRZ ;  /* 0x00000000000a7805 */ /* 0x000fe4000001ff00 */
[----:B------:R-:W-:-:S07]  /*28b0*/  MOV R5, 0xffffffff ;  /* 0xffffffff00057802 */ /* 0x000fce0000000f00 */
[----:B------:R-:W-:Y:S05]  /*28c0*/  WARPSYNC.COLLECTIVE.ALL `(.L_x_99) ;  /* 0x0000000000147948 */ /* 0x000fea0003c00000 */
[----:B------:R-:W-:-:S04]  /*28d0*/  SHF.L.U32 R11, R11, 0x10, RZ ;  /* 0x000000100b0b7819 */ /* 0x000fc800000006ff */
[----:B------:R-:W-:-:S05]  /*28e0*/  LOP3.LUT R11, R11, 0xf, R10, 0xf8, !PT ;  /* 0x0000000f0b0b7812 */ /* 0x000fca00078ef80a */
[----:B------:R0:W-:Y:S02]  /*28f0*/  BAR.SYNC.DEFER_BLOCKING R11, R11 ;  /* 0x0000000b0000731d */ /* 0x0001e40000010000 */
[----:B0-----:R-:W-:-:S04]  /*2900*/  SHF.R.U32 R11, R11, 0x10, RZ ;  /* 0x000000100b0b7819 */ /* 0x001fc800000016ff */
[----:B------:R-:W-:Y:S05]  /*2910*/  ENDCOLLECTIVE ;  /* 0x000000000000791b */ /* 0x000fea0003800000 */
.L_x_99:
[----:B------:R-:W-:Y:S05]  /*2920*/  BSYNC B0 ;  /* 0x0000000000007941 */ /* 0x000fea0003800000 */
.L_x_98:
[----:B------:R-:W-:Y:S05]  /*2930*/  BRA `(.L_x_100) ;  /* 0xfffffff400f07947 */ /* 0x000fea000383ffff */
.L_x_75:
[----:B------:R-:W-:Y:S01]  /*2940*/  BSSY B0, `(.L_x_101) ;  /* 0x0000009000007945 */ /* 0x000fe20003800000 */
[----:B------:R-:W-:Y:S01]  /*2950*/  CS2R R10, SRZ ;  /* 0x00000000000a7805 */ /* 0x000fe2000001ff00 */
[----:B------:R-:W-:-:S07]  /*2960*/  IMAD.MOV.U32 R5, RZ, RZ, -0x1 ;  /* 0xffffffffff057424 */ /* 0x000fce00078e00ff */
[----:B-----5:R-:W-:Y:S05]  /*2970*/  WARPSYNC.COLLECTIVE.ALL `(.L_x_102) ;  /* 0x0000000000147948 */ /* 0x020fea0003c00000 */
[----:B------:R-:W-:-:S04]  /*2980*/  SHF.L.U32 R11, R11, 0x10, RZ ;  /* 0x000000100b0b7819 */ /* 0x000fc800000006ff */
[----:B------:R-:W-:-:S05]  /*2990*/  LOP3.LUT R11, R11, 0xf, R10, 0xf8, !PT ;  /* 0x0000000f0b0b7812 */ /* 0x000fca00078ef80a */
[----:B------:R0:W-:Y:S02]  /*29a0*/  BAR.SYNC.DEFER_BLOCKING R11, R11 ;  /* 0x0000000b0000731d */ /* 0x0001e40000010000 */
[----:B0-----:R-:W-:-:S04]  /*29b0*/  SHF.R.U32 R11, R11, 0x10, RZ ;  /* 0x000000100b0b7819 */ /* 0x001fc800000016ff */
[----:B-----5:R-:W-:Y:S05]  /*29c0*/  ENDCOLLECTIVE ;  /* 0x000000000000791b */ /* 0x020fea0003800000 */
.L_x_102:
[----:B------:R-:W-:Y:S05]  /*29d0*/  BSYNC B0 ;  /* 0x0000000000007941 */ /* 0x000fea0003800000 */
.L_x_101:
[----:B------:R-:W-:Y:S05]  /*29e0*/  BRA `(.L_x_76) ;  /* 0xffffffd800687947 */ /* 0x000fea000383ffff */
        .weak           $__internal_0_$__cuda_sm20_rem_u64
        .type           $__internal_0_$__cuda_sm20_rem_u64,@function
        .size           $__internal_0_$__cuda_sm20_rem_u64,(.L_x_104 - $__internal_0_$__cuda_sm20_rem_u64)
$__internal_0_$__cuda_sm20_rem_u64:
[----:B------:R-:W0:Y:S02]  /*29f0*/  LDCU UR4, c[0x0][0x384] ;  /* 0x00007080ff0477ac */ /* 0x000e240008000800 */
[----:B0-----:R-:W0:Y:S08]  /*2a00*/  I2F.U64.RP R9, UR4 ;  /* 0x0000000400097d12 */ /* 0x001e300008309000 */
[----:B0-----:R-:W0:Y:S02]  /*2a10*/  MUFU.RCP R9, R9 ;  /* 0x0000000900097308 */ /* 0x001e240000001000 */
[----:B0-----:R-:W-:-:S06]  /*2a20*/  VIADD R10, R9, 0x1ffffffe ;  /* 0x1ffffffe090a7836 */ /* 0x001fcc0000000000 */
[----:B------:R-:W0:Y:S02]  /*2a30*/  F2I.U64.TRUNC R10, R10 ;  /* 0x0000000a000a7311 */ /* 0x000e24000020d800 */
[----:B0-----:R-:W-:-:S04]  /*2a40*/  IMAD.WIDE.U32 R12, R10, UR4, RZ ;  /* 0x000000040a0c7c25 */ /* 0x001fc8000f8e00ff */
[----:B------:R-:W-:Y:S01]  /*2a50*/  IMAD R13, R10, UR5, R13 ;  /* 0x000000050a0d7c24 */ /* 0x000fe2000f8e020d */
[----:B------:R-:W-:-:S03]  /*2a60*/  IADD3 R15, P0, PT, RZ, -R12, RZ ;  /* 0x8000000cff0f7210 */ /* 0x000fc60007f1e0ff */
[----:B------:R-:W-:Y:S02]  /*2a70*/  IMAD R13, R11, UR4, R13 ;  /* 0x000000040b0d7c24 */ /* 0x000fe4000f8e020d */
[----:B------:R-:W-:-:S04]  /*2a80*/  IMAD.HI.U32 R12, R10, R15, RZ ;  /* 0x0000000f0a0c7227 */ /* 0x000fc800078e00ff */
[----:B------:R-:W-:Y:S02]  /*2a90*/  IMAD.X R17, RZ, RZ, ~R13, P0 ;  /* 0x000000ffff117224 */ /* 0x000fe400000e0e0d */
[----:B------:R-:W-:Y:S02]  /*2aa0*/  IMAD.MOV.U32 R13, RZ, RZ, R10 ;  /* 0x000000ffff0d7224 */ /* 0x000fe400078e000a */
[-C--:B------:R-:W-:Y:S02]  /*2ab0*/  IMAD R19, R11, R17.reuse, RZ ;  /* 0x000000110b137224 */ /* 0x080fe400078e02ff */
[----:B------:R-:W-:-:S04]  /*2ac0*/  IMAD.WIDE.U32 R12, P0, R10, R17, R12 ;  /* 0x000000110a0c7225 */ /* 0x000fc8000780000c */
[----:B------:R-:W-:-:S04]  /*2ad0*/  IMAD.HI.U32 R9, R11, R17, RZ ;  /* 0x000000110b097227 */ /* 0x000fc800078e00ff */
[----:B------:R-:W-:Y:S01]  /*2ae0*/  IMAD.HI.U32 R12, P2, R11, R15, R12 ;  /* 0x0000000f0b0c7227 */ /* 0x000fe2000784000c */
[----:B------:R-:W-:-:S04]  /*2af0*/  IADD3.X R9, PT, PT, R9, R11, RZ, P0, !PT ;  /* 0x0000000b09097210 */ /* 0x000fc800007fe4ff */
[----:B------:R-:W-:-:S04]  /*2b00*/  IADD3 R13, P3, PT, R19, R12, RZ ;  /* 0x0000000c130d7210 */ /* 0x000fc80007f7e0ff */
[----:B------:R-:W-:Y:S01]  /*2b10*/  IADD3.X R9, PT, PT, RZ, RZ, R9, P3, P2 ;  /* 0x000000ffff097210 */ /* 0x000fe20001fe4409 */
[----:B------:R-:W-:-:S04]  /*2b20*/  IMAD.WIDE.U32 R10, R13, UR4, RZ ;  /* 0x000000040d0a7c25 */ /* 0x000fc8000f8e00ff */
[----:B------:R-:W-:Y:S01]  /*2b30*/  IMAD R12, R13, UR5, R11 ;  /* 0x000000050d0c7c24 */ /* 0x000fe2000f8e020b */
[----:B------:R-:W-:-:S03]  /*2b40*/  IADD3 R11, P0, PT, RZ, -R10, RZ ;  /* 0x8000000aff0b7210 */ /* 0x000fc60007f1e0ff */
[----:B------:R-:W-:Y:S02]  /*2b50*/  IMAD R10, R9, UR4, R12 ;  /* 0x00000004090a7c24 */ /* 0x000fe4000f8e020c */
[----:B------:R-:W-:-:S04]  /*2b60*/  IMAD.HI.U32 R12, R13, R11, RZ ;  /* 0x0000000b0d0c7227 */ /* 0x000fc800078e00ff */
[----:B------:R-:W-:-:S04]  /*2b70*/  IMAD.X R10, RZ, RZ, ~R10, P0 ;  /* 0x000000ffff0a7224 */ /* 0x000fc800000e0e0a */
[----:B------:R-:W-:-:S04]  /*2b80*/  IMAD.WIDE.U32 R12, P0, R13, R10, R12 ;  /* 0x0000000a0d0c7225 */ /* 0x000fc8000780000c */
[C---:B------:R-:W-:Y:S02]  /*2b90*/  IMAD R14, R9.reuse, R10, RZ ;  /* 0x0000000a090e7224 */ /* 0x040fe400078e02ff */
[----:B------:R-:W-:-:S04]  /*2ba0*/  IMAD.HI.U32 R13, P2, R9, R11, R12 ;  /* 0x0000000b090d7227 */ /* 0x000fc8000784000c */
[----:B------:R-:W-:Y:S01]  /*2bb0*/  IMAD.HI.U32 R10, R9, R10, RZ ;  /* 0x0000000a090a7227 */ /* 0x000fe200078e00ff */
[----:B------:R-:W-:-:S03]  /*2bc0*/  IADD3 R13, P3, PT, R14, R13, RZ ;  /* 0x0000000d0e0d7210 */ /* 0x000fc60007f7e0ff */
[----:B------:R-:W-:Y:S02]  /*2bd0*/  IMAD.X R9, R10, 0x1, R9, P0 ;  /* 0x000000010a097824 */ /* 0x000fe400000e0609 */
[----:B------:R-:W-:-:S03]  /*2be0*/  IMAD.HI.U32 R10, R13, R6, RZ ;  /* 0x000000060d0a7227 */ /* 0x000fc600078e00ff */
[----:B------:R-:W-:Y:S01]  /*2bf0*/  IADD3.X R9, PT, PT, RZ, RZ, R9, P3, P2 ;  /* 0x000000ffff097210 */ /* 0x000fe20001fe4409 */
[----:B------:R-:W-:Y:S02]  /*2c00*/  IMAD.MOV.U32 R11, RZ, RZ, RZ ;  /* 0x000000ffff0b7224 */ /* 0x000fe400078e00ff */
[----:B------:R-:W-:-:S04]  /*2c10*/  IMAD.WIDE.U32 R10, R13, R7, R10 ;  /* 0x000000070d0a7225 */ /* 0x000fc800078e000a */
[C---:B------:R-:W-:Y:S02]  /*2c20*/  IMAD R13, R9.reuse, R7, RZ ;  /* 0x00000007090d7224 */ /* 0x040fe400078e02ff */
[----:B------:R-:W-:-:S04]  /*2c30*/  IMAD.HI.U32 R10, P0, R9, R6, R10 ;  /* 0x00000006090a7227 */ /* 0x000fc8000780000a */
[----:B------:R-:W-:Y:S01]  /*2c40*/  IMAD.HI.U32 R9, R9, R7, RZ ;  /* 0x0000000709097227 */ /* 0x000fe200078e00ff */
[----:B------:R-:W-:-:S03]  /*2c50*/  IADD3 R13, P2, PT, R13, R10, RZ ;  /* 0x0000000a0d0d7210 */ /* 0x000fc60007f5e0ff */
[----:B------:R-:W-:Y:S02]  /*2c60*/  IMAD.X R9, RZ, RZ, R9, P0 ;  /* 0x000000ffff097224 */ /* 0x000fe400000e0609 */
[----:B------:R-:W-:-:S03]  /*2c70*/  IMAD.WIDE.U32 R10, R13, UR4, RZ ;  /* 0x000000040d0a7c25 */ /* 0x000fc6000f8e00ff */
[----:B------:R-:W-:Y:S01]  /*2c80*/  IADD3.X R9, PT, PT, RZ, R9, RZ, P2, !PT ;  /* 0x00000009ff097210 */ /* 0x000fe200017fe4ff */
[----:B------:R-:W-:Y:S01]  /*2c90*/  IMAD R12, R13, UR5, R11 ;  /* 0x000000050d0c7c24 */ /* 0x000fe2000f8e020b */
[----:B------:R-:W-:-:S03]  /*2ca0*/  IADD3 R10, P2, PT, -R10, R6, RZ ;  /* 0x000000060a0a7210 */ /* 0x000fc60007f5e1ff */
[----:B------:R-:W-:Y:S01]  /*2cb0*/  IMAD R9, R9, UR4, R12 ;  /* 0x0000000409097c24 */ /* 0x000fe2000f8e020c */
[----:B------:R-:W-:-:S03]  /*2cc0*/  ISETP.GE.U32.AND P0, PT, R10, UR4, PT ;  /* 0x000000040a007c0c */ /* 0x000fc6000bf06070 */
[----:B------:R-:W-:Y:S01]  /*2cd0*/  IMAD.X R9, R7, 0x1, ~R9, P2 ;  /* 0x0000000107097824 */ /* 0x000fe200010e0e09 */
[----:B------:R-:W-:-:S04]  /*2ce0*/  IADD3 R7, P2, PT, R10, -UR4, RZ ;  /* 0x800000040a077c10 */ /* 0x000fc8000ff5e0ff */
[C---:B------:R-:W-:Y:S02]  /*2cf0*/  ISETP.GE.U32.AND.EX P0, PT, R9.reuse, UR5, PT, P0 ;  /* 0x0000000509007c0c */ /* 0x040fe4000bf06100 */
[----:B------:R-:W-:Y:S02]  /*2d00*/  IADD3.X R6, PT, PT, R9, ~UR5, RZ, P2, !PT ;  /* 0x8000000509067c10 */ /* 0x000fe400097fe4ff */
[----:B------:R-:W-:Y:S02]  /*2d10*/  SEL R7, R7, R10, P0 ;  /* 0x0000000a07077207 */ /* 0x000fe40000000000 */
[----:B------:R-:W-:Y:S01]  /*2d20*/  SEL R6, R6, R9, P0 ;  /* 0x0000000906067207 */ /* 0x000fe20000000000 */
[----:B------:R-:W-:Y:S01]  /*2d30*/  IMAD.MOV.U32 R9, RZ, RZ, 0x0 ;  /* 0x00000000ff097424 */ /* 0x000fe200078e00ff */
[C---:B------:R-:W-:Y:S01]  /*2d40*/  ISETP.GE.U32.AND P0, PT, R7.reuse, UR4, PT ;  /* 0x0000000407007c0c */ /* 0x040fe2000bf06070 */
[----:B------:R-:W-:Y:S01]  /*2d50*/  VIADD R24, R7, -UR4 ;  /* 0x8000000407187c36 */ /* 0x000fe20008000000 */
[----:B------:R-:W-:-:S02]  /*2d60*/  ISETP.NE.U32.AND P2, PT, RZ, UR4, PT ;  /* 0x00000004ff007c0c */ /* 0x000fc4000bf45070 */
[----:B------:R-:W-:Y:S02]  /*2d70*/  ISETP.GE.U32.AND.EX P0, PT, R6, UR5, PT, P0 ;  /* 0x0000000506007c0c */ /* 0x000fe4000bf06100 */
[----:B------:R-:W-:Y:S02]  /*2d80*/  ISETP.NE.AND.EX P2, PT, RZ, UR5, PT, P2 ;  /* 0x00000005ff007c0c */ /* 0x000fe4000bf45320 */
[----:B------:R-:W-:-:S04]  /*2d90*/  SEL R24, R24, R7, P0 ;  /* 0x0000000718187207 */ /* 0x000fc80000000000 */
[----:B------:R-:W-:Y:S01]  /*2da0*/  SEL R24, R24, 0xffffffff, P2 ;  /* 0xffffffff18187807 */ /* 0x000fe20001000000 */
[----:B------:R-:W-:Y:S06]  /*2db0*/  RET.REL.NODEC R8 `(_Z14boruvka_kerneliiPKiS0_PKxPiS3_PyS3_S4_) ;  /* 0xffffffd008907950 */ /* 0x000fec0003c3ffff */
.L_x_103:
[----:B------:R-:W-:-:S00]  /*2dc0*/  BRA `(.L_x_103) ;  /* 0xfffffffc00fc7947 */ /* 0x000fc0000383ffff */
[----:B------:R-:W-:-:S00]  /*2dd0*/  NOP ;  /* 0x0000000000007918 */ /* 0x000fc00000000000 */
        /* <DEDUP_REMOVED lines=10> */
.L_x_104:


//--------------------- .nv.shared.reserved.0     --------------------------
	.section	.nv.shared.reserved.0,"aw",@nobits
	.weak		__nv_reservedSMEM_offset_0_alias
	.size		__nv_reservedSMEM_offset_0_alias, 0, 64
	.other		__nv_reservedSMEM_offset_0_alias,@"STO_CUDA_RESERVED_SHARED STV_DEFAULT"
__nv_reservedSMEM_offset_0_alias:
	.zero		0
	.zero		64


//--------------------- .nv.constant0._Z14boruvka_kerneliiPKiS0_PKxPiS3_PyS3_S4_ --------------------------
	.section	.nv.constant0._Z14boruvka_kerneliiPKiS0_PKxPiS3_PyS3_S4_,"a",@progbits
	.sectionflags	@""
	.align	4
.nv.constant0._Z14boruvka_kerneliiPKiS0_PKxPiS3_PyS3_S4_:
	.zero		968


//--------------------- SYMBOLS --------------------------

	.type		.nv.reservedSmem.offset0,@object
	.size		.nv.reservedSmem.offset0,0x4
